//
// Generated by NVIDIA NVVM Compiler
//
// Compiler Build ID: CL-36424714
// Cuda compilation tools, release 13.0, V13.0.88
// Based on NVVM 20.0.0
//

.version 9.0
.target sm_100
.address_size 64

	// .globl	_Z9variance2PdS_S_d
.func  (.param .b64 func_retval0) __internal_accurate_pow
(
	.param .b64 __internal_accurate_pow_param_0
)
;
.extern .shared .align 16 .b8 sdata[];

.visible .entry _Z9variance2PdS_S_d(
	.param .u64 .ptr .align 1 _Z9variance2PdS_S_d_param_0,
	.param .u64 .ptr .align 1 _Z9variance2PdS_S_d_param_1,
	.param .u64 .ptr .align 1 _Z9variance2PdS_S_d_param_2,
	.param .f64 _Z9variance2PdS_S_d_param_3
)
{
	.reg .pred 	%p<18>;
	.reg .b32 	%r<31>;
	.reg .b64 	%rd<11>;
	.reg .b64 	%fd<27>;

	ld.param.u64 	%rd2, [_Z9variance2PdS_S_d_param_0];
	ld.param.u64 	%rd1, [_Z9variance2PdS_S_d_param_1];
	ld.param.u64 	%rd3, [_Z9variance2PdS_S_d_param_2];
	ld.param.f64 	%fd9, [_Z9variance2PdS_S_d_param_3];
	cvta.to.global.u64 	%rd4, %rd2;
	cvta.to.global.u64 	%rd5, %rd3;
	ld.global.f64 	%fd10, [%rd5];
	div.rn.f64 	%fd11, %fd10, %fd9;
	mov.u32 	%r1, %tid.x;
	mov.u32 	%r2, %ctaid.x;
	mov.u32 	%r30, %ntid.x;
	mad.lo.s32 	%r10, %r2, %r30, %r1;
	mul.wide.u32 	%rd6, %r10, 8;
	add.s64 	%rd7, %rd4, %rd6;
	ld.global.f64 	%fd12, [%rd7];
	sub.f64 	%fd1, %fd12, %fd11;
	{
	.reg .b32 %temp; 
	mov.b64 	{%temp, %r4}, %fd1;
	}
	mov.f64 	%fd13, 0d4000000000000000;
	{
	.reg .b32 %temp; 
	mov.b64 	{%temp, %r11}, %fd13;
	}
	and.b32  	%r6, %r11, 2146435072;
	setp.eq.s32 	%p1, %r6, 1062207488;
	abs.f64 	%fd2, %fd1;
	{ // callseq 0, 0
	.param .b64 param0;
	st.param.f64 	[param0], %fd2;
	.param .b64 retval0;
	call.uni (retval0), 
	__internal_accurate_pow, 
	(
	param0
	);
	ld.param.f64 	%fd14, [retval0];
	} // callseq 0
	setp.lt.s32 	%p2, %r4, 0;
	neg.f64 	%fd16, %fd14;
	selp.f64 	%fd17, %fd16, %fd14, %p1;
	selp.f64 	%fd26, %fd17, %fd14, %p2;
	setp.neu.f64 	%p3, %fd1, 0d0000000000000000;
	@%p3 bra 	$L__BB0_2;
	setp.eq.s32 	%p4, %r6, 1062207488;
	selp.b32 	%r12, %r4, 0, %p4;
	setp.lt.s32 	%p5, %r11, 0;
	or.b32  	%r13, %r12, 2146435072;
	selp.b32 	%r14, %r13, %r12, %p5;
	mov.b32 	%r15, 0;
	mov.b64 	%fd26, {%r15, %r14};
$L__BB0_2:
	add.f64 	%fd18, %fd1, 0d4000000000000000;
	{
	.reg .b32 %temp; 
	mov.b64 	{%temp, %r16}, %fd18;
	}
	and.b32  	%r17, %r16, 2146435072;
	setp.ne.s32 	%p6, %r17, 2146435072;
	@%p6 bra 	$L__BB0_7;
	setp.num.f64 	%p7, %fd1, %fd1;
	@%p7 bra 	$L__BB0_5;
	mov.f64 	%fd19, 0d4000000000000000;
	add.rn.f64 	%fd26, %fd1, %fd19;
	bra.uni 	$L__BB0_7;
$L__BB0_5:
	setp.neu.f64 	%p8, %fd2, 0d7FF0000000000000;
	@%p8 bra 	$L__BB0_7;
	setp.lt.s32 	%p9, %r4, 0;
	setp.eq.s32 	%p10, %r6, 1062207488;
	setp.lt.s32 	%p11, %r11, 0;
	selp.b32 	%r19, 0, 2146435072, %p11;
	and.b32  	%r20, %r11, 2147483647;
	setp.ne.s32 	%p12, %r20, 1071644672;
	or.b32  	%r21, %r19, -2147483648;
	selp.b32 	%r22, %r21, %r19, %p12;
	selp.b32 	%r23, %r22, %r19, %p10;
	selp.b32 	%r24, %r23, %r19, %p9;
	mov.b32 	%r25, 0;
	mov.b64 	%fd26, {%r25, %r24};
$L__BB0_7:
	setp.eq.f64 	%p13, %fd1, 0d3FF0000000000000;
	selp.f64 	%fd20, 0d3FF0000000000000, %fd26, %p13;
	shl.b32 	%r26, %r1, 3;
	mov.u32 	%r27, sdata;
	add.s32 	%r7, %r27, %r26;
	st.shared.f64 	[%r7], %fd20;
	bar.sync 	0;
	setp.lt.u32 	%p14, %r30, 2;
	@%p14 bra 	$L__BB0_11;
$L__BB0_8:
	shr.u32 	%r9, %r30, 1;
	setp.ge.u32 	%p15, %r1, %r9;
	@%p15 bra 	$L__BB0_10;
	shl.b32 	%r28, %r9, 3;
	add.s32 	%r29, %r7, %r28;
	ld.shared.f64 	%fd21, [%r29];
	ld.shared.f64 	%fd22, [%r7];
	add.f64 	%fd23, %fd21, %fd22;
	st.shared.f64 	[%r7], %fd23;
$L__BB0_10:
	bar.sync 	0;
	setp.gt.u32 	%p16, %r30, 3;
	mov.u32 	%r30, %r9;
	@%p16 bra 	$L__BB0_8;
$L__BB0_11:
	setp.ne.s32 	%p17, %r1, 0;
	@%p17 bra 	$L__BB0_13;
	ld.shared.f64 	%fd24, [sdata];
	cvta.to.global.u64 	%rd8, %rd1;
	mul.wide.u32 	%rd9, %r2, 8;
	add.s64 	%rd10, %rd8, %rd9;
	st.global.f64 	[%rd10], %fd24;
$L__BB0_13:
	ret;

}
	// .globl	_Z9variance3PdS_S_d
.visible .entry _Z9variance3PdS_S_d(
	.param .u64 .ptr .align 1 _Z9variance3PdS_S_d_param_0,
	.param .u64 .ptr .align 1 _Z9variance3PdS_S_d_param_1,
	.param .u64 .ptr .align 1 _Z9variance3PdS_S_d_param_2,
	.param .f64 _Z9variance3PdS_S_d_param_3
)
{
	.reg .pred 	%p<31>;
	.reg .b32 	%r<50>;
	.reg .b64 	%rd<13>;
	.reg .b64 	%fd<46>;

	ld.param.u64 	%rd3, [_Z9variance3PdS_S_d_param_0];
	ld.param.u64 	%rd2, [_Z9variance3PdS_S_d_param_1];
	ld.param.u64 	%rd4, [_Z9variance3PdS_S_d_param_2];
	ld.param.f64 	%fd19, [_Z9variance3PdS_S_d_param_3];
	cvta.to.global.u64 	%rd1, %rd3;
	cvta.to.global.u64 	%rd5, %rd4;
	ld.global.f64 	%fd20, [%rd5];
	div.rn.f64 	%fd1, %fd20, %fd19;
	mov.u32 	%r1, %tid.x;
	mov.u32 	%r2, %ctaid.x;
	mov.u32 	%r49, %ntid.x;
	mul.lo.s32 	%r12, %r49, %r2;
	shl.b32 	%r13, %r12, 1;
	add.s32 	%r4, %r13, %r1;
	mul.wide.u32 	%rd6, %r4, 8;
	add.s64 	%rd7, %rd1, %rd6;
	ld.global.f64 	%fd21, [%rd7];
	sub.f64 	%fd2, %fd21, %fd1;
	{
	.reg .b32 %temp; 
	mov.b64 	{%temp, %r5}, %fd2;
	}
	mov.f64 	%fd22, 0d4000000000000000;
	{
	.reg .b32 %temp; 
	mov.b64 	{%temp, %r14}, %fd22;
	}
	and.b32  	%r7, %r14, 2146435072;
	setp.eq.s32 	%p1, %r7, 1062207488;
	abs.f64 	%fd3, %fd2;
	{ // callseq 1, 0
	.param .b64 param0;
	st.param.f64 	[param0], %fd3;
	.param .b64 retval0;
	call.uni (retval0), 
	__internal_accurate_pow, 
	(
	param0
	);
	ld.param.f64 	%fd23, [retval0];
	} // callseq 1
	setp.lt.s32 	%p2, %r5, 0;
	neg.f64 	%fd25, %fd23;
	selp.f64 	%fd26, %fd25, %fd23, %p1;
	selp.f64 	%fd43, %fd26, %fd23, %p2;
	setp.neu.f64 	%p3, %fd2, 0d0000000000000000;
	@%p3 bra 	$L__BB1_2;
	setp.eq.s32 	%p4, %r7, 1062207488;
	selp.b32 	%r15, %r5, 0, %p4;
	setp.lt.s32 	%p5, %r14, 0;
	or.b32  	%r16, %r15, 2146435072;
	selp.b32 	%r17, %r16, %r15, %p5;
	mov.b32 	%r18, 0;
	mov.b64 	%fd43, {%r18, %r17};
$L__BB1_2:
	add.f64 	%fd27, %fd2, 0d4000000000000000;
	{
	.reg .b32 %temp; 
	mov.b64 	{%temp, %r19}, %fd27;
	}
	and.b32  	%r20, %r19, 2146435072;
	setp.ne.s32 	%p6, %r20, 2146435072;
	@%p6 bra 	$L__BB1_7;
	setp.num.f64 	%p7, %fd2, %fd2;
	@%p7 bra 	$L__BB1_5;
	mov.f64 	%fd28, 0d4000000000000000;
	add.rn.f64 	%fd43, %fd2, %fd28;
	bra.uni 	$L__BB1_7;
$L__BB1_5:
	setp.neu.f64 	%p8, %fd3, 0d7FF0000000000000;
	@%p8 bra 	$L__BB1_7;
	setp.lt.s32 	%p9, %r5, 0;
	setp.eq.s32 	%p10, %r7, 1062207488;
	setp.lt.s32 	%p11, %r14, 0;
	selp.b32 	%r22, 0, 2146435072, %p11;
	and.b32  	%r23, %r14, 2147483647;
	setp.ne.s32 	%p12, %r23, 1071644672;
	or.b32  	%r24, %r22, -2147483648;
	selp.b32 	%r25, %r24, %r22, %p12;
	selp.b32 	%r26, %r25, %r22, %p10;
	selp.b32 	%r27, %r26, %r22, %p9;
	mov.b32 	%r28, 0;
	mov.b64 	%fd43, {%r28, %r27};
$L__BB1_7:
	setp.eq.s32 	%p13, %r7, 1062207488;
	setp.eq.f64 	%p14, %fd2, 0d3FF0000000000000;
	selp.f64 	%fd10, 0d3FF0000000000000, %fd43, %p14;
	add.s32 	%r30, %r4, %r49;
	mul.wide.u32 	%rd8, %r30, 8;
	add.s64 	%rd9, %rd1, %rd8;
	ld.global.f64 	%fd29, [%rd9];
	sub.f64 	%fd11, %fd29, %fd1;
	{
	.reg .b32 %temp; 
	mov.b64 	{%temp, %r8}, %fd11;
	}
	abs.f64 	%fd12, %fd11;
	{ // callseq 2, 0
	.param .b64 param0;
	st.param.f64 	[param0], %fd12;
	.param .b64 retval0;
	call.uni (retval0), 
	__internal_accurate_pow, 
	(
	param0
	);
	ld.param.f64 	%fd30, [retval0];
	} // callseq 2
	setp.lt.s32 	%p15, %r8, 0;
	neg.f64 	%fd32, %fd30;
	selp.f64 	%fd33, %fd32, %fd30, %p13;
	selp.f64 	%fd45, %fd33, %fd30, %p15;
	setp.neu.f64 	%p16, %fd11, 0d0000000000000000;
	@%p16 bra 	$L__BB1_9;
	setp.eq.s32 	%p17, %r7, 1062207488;
	selp.b32 	%r31, %r8, 0, %p17;
	setp.lt.s32 	%p18, %r14, 0;
	or.b32  	%r32, %r31, 2146435072;
	selp.b32 	%r33, %r32, %r31, %p18;
	mov.b32 	%r34, 0;
	mov.b64 	%fd45, {%r34, %r33};
$L__BB1_9:
	add.f64 	%fd34, %fd11, 0d4000000000000000;
	{
	.reg .b32 %temp; 
	mov.b64 	{%temp, %r35}, %fd34;
	}
	and.b32  	%r36, %r35, 2146435072;
	setp.ne.s32 	%p19, %r36, 2146435072;
	@%p19 bra 	$L__BB1_14;
	setp.num.f64 	%p20, %fd11, %fd11;
	@%p20 bra 	$L__BB1_12;
	mov.f64 	%fd35, 0d4000000000000000;
	add.rn.f64 	%fd45, %fd11, %fd35;
	bra.uni 	$L__BB1_14;
$L__BB1_12:
	setp.neu.f64 	%p21, %fd12, 0d7FF0000000000000;
	@%p21 bra 	$L__BB1_14;
	setp.lt.s32 	%p22, %r8, 0;
	setp.eq.s32 	%p23, %r7, 1062207488;
	setp.lt.s32 	%p24, %r14, 0;
	selp.b32 	%r38, 0, 2146435072, %p24;
	and.b32  	%r39, %r14, 2147483647;
	setp.ne.s32 	%p25, %r39, 1071644672;
	or.b32  	%r40, %r38, -2147483648;
	selp.b32 	%r41, %r40, %r38, %p25;
	selp.b32 	%r42, %r41, %r38, %p23;
	selp.b32 	%r43, %r42, %r38, %p22;
	mov.b32 	%r44, 0;
	mov.b64 	%fd45, {%r44, %r43};
$L__BB1_14:
	setp.eq.f64 	%p26, %fd11, 0d3FF0000000000000;
	selp.f64 	%fd36, 0d3FF0000000000000, %fd45, %p26;
	add.f64 	%fd37, %fd10, %fd36;
	shl.b32 	%r45, %r1, 3;
	mov.u32 	%r46, sdata;
	add.s32 	%r9, %r46, %r45;
	st.shared.f64 	[%r9], %fd37;
	bar.sync 	0;
	setp.lt.u32 	%p27, %r49, 2;
	@%p27 bra 	$L__BB1_18;
$L__BB1_15:
	shr.u32 	%r11, %r49, 1;
	setp.ge.u32 	%p28, %r1, %r11;
	@%p28 bra 	$L__BB1_17;
	shl.b32 	%r47, %r11, 3;
	add.s32 	%r48, %r9, %r47;
	ld.shared.f64 	%fd38, [%r48];
	ld.shared.f64 	%fd39, [%r9];
	add.f64 	%fd40, %fd38, %fd39;
	st.shared.f64 	[%r9], %fd40;
$L__BB1_17:
	bar.sync 	0;
	setp.gt.u32 	%p29, %r49, 3;
	mov.u32 	%r49, %r11;
	@%p29 bra 	$L__BB1_15;
$L__BB1_18:
	setp.ne.s32 	%p30, %r1, 0;
	@%p30 bra 	$L__BB1_20;
	ld.shared.f64 	%fd41, [sdata];
	cvta.to.global.u64 	%rd10, %rd2;
	mul.wide.u32 	%rd11, %r2, 8;
	add.s64 	%rd12, %rd10, %rd11;
	st.global.f64 	[%rd12], %fd41;
$L__BB1_20:
	ret;

}
	// .globl	_Z8norm_froPdS_
.visible .entry _Z8norm_froPdS_(
	.param .u64 .ptr .align 1 _Z8norm_froPdS__param_0,
	.param .u64 .ptr .align 1 _Z8norm_froPdS__param_1
)
{
	.reg .pred 	%p<5>;
	.reg .b32 	%r<13>;
	.reg .b64 	%rd<9>;
	.reg .b64 	%fd<7>;

	ld.param.u64 	%rd2, [_Z8norm_froPdS__param_0];
	ld.param.u64 	%rd1, [_Z8norm_froPdS__param_1];
	cvta.to.global.u64 	%rd3, %rd2;
	mov.u32 	%r1, %tid.x;
	mov.u32 	%r2, %ctaid.x;
	mov.u32 	%r12, %ntid.x;
	mad.lo.s32 	%r7, %r2, %r12, %r1;
	mul.wide.u32 	%rd4, %r7, 8;
	add.s64 	%rd5, %rd3, %rd4;
	ld.global.f64 	%fd1, [%rd5];
	mul.f64 	%fd2, %fd1, %fd1;
	shl.b32 	%r8, %r1, 3;
	mov.u32 	%r9, sdata;
	add.s32 	%r4, %r9, %r8;
	st.shared.f64 	[%r4], %fd2;
	bar.sync 	0;
	setp.lt.u32 	%p1, %r12, 2;
	@%p1 bra 	$L__BB2_4;
$L__BB2_1:
	shr.u32 	%r6, %r12, 1;
	setp.ge.u32 	%p2, %r1, %r6;
	@%p2 bra 	$L__BB2_3;
	shl.b32 	%r10, %r6, 3;
	add.s32 	%r11, %r4, %r10;
	ld.shared.f64 	%fd3, [%r11];
	ld.shared.f64 	%fd4, [%r4];
	add.f64 	%fd5, %fd3, %fd4;
	st.shared.f64 	[%r4], %fd5;
$L__BB2_3:
	bar.sync 	0;
	setp.gt.u32 	%p3, %r12, 3;
	mov.u32 	%r12, %r6;
	@%p3 bra 	$L__BB2_1;
$L__BB2_4:
	setp.ne.s32 	%p4, %r1, 0;
	@%p4 bra 	$L__BB2_6;
	ld.shared.f64 	%fd6, [sdata];
	cvta.to.global.u64 	%rd6, %rd1;
	mul.wide.u32 	%rd7, %r2, 8;
	add.s64 	%rd8, %rd6, %rd7;
	st.global.f64 	[%rd8], %fd6;
$L__BB2_6:
	ret;

}
	// .globl	_Z9norm_fro2PdS_S_
.visible .entry _Z9norm_fro2PdS_S_(
	.param .u64 .ptr .align 1 _Z9norm_fro2PdS_S__param_0,
	.param .u64 .ptr .align 1 _Z9norm_fro2PdS_S__param_1,
	.param .u64 .ptr .align 1 _Z9norm_fro2PdS_S__param_2
)
{
	.reg .pred 	%p<18>;
	.reg .b32 	%r<31>;
	.reg .b64 	%rd<12>;
	.reg .b64 	%fd<25>;

	ld.param.u64 	%rd2, [_Z9norm_fro2PdS_S__param_0];
	ld.param.u64 	%rd3, [_Z9norm_fro2PdS_S__param_1];
	ld.param.u64 	%rd1, [_Z9norm_fro2PdS_S__param_2];
	cvta.to.global.u64 	%rd4, %rd3;
	cvta.to.global.u64 	%rd5, %rd2;
	mov.u32 	%r1, %tid.x;
	mov.u32 	%r2, %ctaid.x;
	mov.u32 	%r30, %ntid.x;
	mad.lo.s32 	%r10, %r2, %r30, %r1;
	mul.wide.u32 	%rd6, %r10, 8;
	add.s64 	%rd7, %rd5, %rd6;
	ld.global.f64 	%fd9, [%rd7];
	add.s64 	%rd8, %rd4, %rd6;
	ld.global.f64 	%fd10, [%rd8];
	sub.f64 	%fd1, %fd9, %fd10;
	{
	.reg .b32 %temp; 
	mov.b64 	{%temp, %r4}, %fd1;
	}
	mov.f64 	%fd11, 0d4000000000000000;
	{
	.reg .b32 %temp; 
	mov.b64 	{%temp, %r11}, %fd11;
	}
	and.b32  	%r6, %r11, 2146435072;
	setp.eq.s32 	%p1, %r6, 1062207488;
	abs.f64 	%fd2, %fd1;
	{ // callseq 3, 0
	.param .b64 param0;
	st.param.f64 	[param0], %fd2;
	.param .b64 retval0;
	call.uni (retval0), 
	__internal_accurate_pow, 
	(
	param0
	);
	ld.param.f64 	%fd12, [retval0];
	} // callseq 3
	setp.lt.s32 	%p2, %r4, 0;
	neg.f64 	%fd14, %fd12;
	selp.f64 	%fd15, %fd14, %fd12, %p1;
	selp.f64 	%fd24, %fd15, %fd12, %p2;
	setp.neu.f64 	%p3, %fd1, 0d0000000000000000;
	@%p3 bra 	$L__BB3_2;
	setp.eq.s32 	%p4, %r6, 1062207488;
	selp.b32 	%r12, %r4, 0, %p4;
	setp.lt.s32 	%p5, %r11, 0;
	or.b32  	%r13, %r12, 2146435072;
	selp.b32 	%r14, %r13, %r12, %p5;
	mov.b32 	%r15, 0;
	mov.b64 	%fd24, {%r15, %r14};
$L__BB3_2:
	add.f64 	%fd16, %fd1, 0d4000000000000000;
	{
	.reg .b32 %temp; 
	mov.b64 	{%temp, %r16}, %fd16;
	}
	and.b32  	%r17, %r16, 2146435072;
	setp.ne.s32 	%p6, %r17, 2146435072;
	@%p6 bra 	$L__BB3_7;
	setp.num.f64 	%p7, %fd1, %fd1;
	@%p7 bra 	$L__BB3_5;
	mov.f64 	%fd17, 0d4000000000000000;
	add.rn.f64 	%fd24, %fd1, %fd17;
	bra.uni 	$L__BB3_7;
$L__BB3_5:
	setp.neu.f64 	%p8, %fd2, 0d7FF0000000000000;
	@%p8 bra 	$L__BB3_7;
	setp.lt.s32 	%p9, %r4, 0;
	setp.eq.s32 	%p10, %r6, 1062207488;
	setp.lt.s32 	%p11, %r11, 0;
	selp.b32 	%r19, 0, 2146435072, %p11;
	and.b32  	%r20, %r11, 2147483647;
	setp.ne.s32 	%p12, %r20, 1071644672;
	or.b32  	%r21, %r19, -2147483648;
	selp.b32 	%r22, %r21, %r19, %p12;
	selp.b32 	%r23, %r22, %r19, %p10;
	selp.b32 	%r24, %r23, %r19, %p9;
	mov.b32 	%r25, 0;
	mov.b64 	%fd24, {%r25, %r24};
$L__BB3_7:
	setp.eq.f64 	%p13, %fd1, 0d3FF0000000000000;
	selp.f64 	%fd18, 0d3FF0000000000000, %fd24, %p13;
	shl.b32 	%r26, %r1, 3;
	mov.u32 	%r27, sdata;
	add.s32 	%r7, %r27, %r26;
	st.shared.f64 	[%r7], %fd18;
	bar.sync 	0;
	setp.lt.u32 	%p14, %r30, 2;
	@%p14 bra 	$L__BB3_11;
$L__BB3_8:
	shr.u32 	%r9, %r30, 1;
	setp.ge.u32 	%p15, %r1, %r9;
	@%p15 bra 	$L__BB3_10;
	shl.b32 	%r28, %r9, 3;
	add.s32 	%r29, %r7, %r28;
	ld.shared.f64 	%fd19, [%r29];
	ld.shared.f64 	%fd20, [%r7];
	add.f64 	%fd21, %fd19, %fd20;
	st.shared.f64 	[%r7], %fd21;
$L__BB3_10:
	bar.sync 	0;
	setp.gt.u32 	%p16, %r30, 3;
	mov.u32 	%r30, %r9;
	@%p16 bra 	$L__BB3_8;
$L__BB3_11:
	setp.ne.s32 	%p17, %r1, 0;
	@%p17 bra 	$L__BB3_13;
	ld.shared.f64 	%fd22, [sdata];
	cvta.to.global.u64 	%rd9, %rd1;
	mul.wide.u32 	%rd10, %r2, 8;
	add.s64 	%rd11, %rd9, %rd10;
	st.global.f64 	[%rd11], %fd22;
$L__BB3_13:
	ret;

}
	// .globl	_Z9max_valuePdS_
.visible .entry _Z9max_valuePdS_(
	.param .u64 .ptr .align 1 _Z9max_valuePdS__param_0,
	.param .u64 .ptr .align 1 _Z9max_valuePdS__param_1
)
{
	.reg .pred 	%p<7>;
	.reg .b32 	%r<13>;
	.reg .b64 	%rd<9>;
	.reg .b64 	%fd<9>;

	ld.param.u64 	%rd2, [_Z9max_valuePdS__param_0];
	ld.param.u64 	%rd1, [_Z9max_valuePdS__param_1];
	cvta.to.global.u64 	%rd3, %rd2;
	mov.u32 	%r1, %tid.x;
	mov.u32 	%r2, %ctaid.x;
	mov.u32 	%r12, %ntid.x;
	mad.lo.s32 	%r7, %r2, %r12, %r1;
	mul.wide.u32 	%rd4, %r7, 8;
	add.s64 	%rd5, %rd3, %rd4;
	ld.global.f64 	%fd1, [%rd5];
	shl.b32 	%r8, %r1, 3;
	mov.u32 	%r9, sdata;
	add.s32 	%r4, %r9, %r8;
	st.shared.f64 	[%r4], %fd1;
	bar.sync 	0;
	setp.lt.u32 	%p1, %r12, 2;
	@%p1 bra 	$L__BB4_4;
$L__BB4_1:
	shr.u32 	%r6, %r12, 1;
	setp.ge.u32 	%p2, %r1, %r6;
	@%p2 bra 	$L__BB4_3;
	ld.shared.f64 	%fd2, [%r4];
	shl.b32 	%r10, %r6, 3;
	add.s32 	%r11, %r4, %r10;
	ld.shared.f64 	%fd3, [%r11];
	setp.ge.f64 	%p3, %fd2, %fd3;
	selp.f64 	%fd4, 0d3FF0000000000000, 0d0000000000000000, %p3;
	setp.lt.f64 	%p4, %fd2, %fd3;
	selp.f64 	%fd5, 0d3FF0000000000000, 0d0000000000000000, %p4;
	mul.f64 	%fd6, %fd3, %fd5;
	fma.rn.f64 	%fd7, %fd2, %fd4, %fd6;
	st.shared.f64 	[%r4], %fd7;
$L__BB4_3:
	bar.sync 	0;
	setp.gt.u32 	%p5, %r12, 3;
	mov.u32 	%r12, %r6;
	@%p5 bra 	$L__BB4_1;
$L__BB4_4:
	setp.ne.s32 	%p6, %r1, 0;
	@%p6 bra 	$L__BB4_6;
	ld.shared.f64 	%fd8, [sdata];
	cvta.to.global.u64 	%rd6, %rd1;
	mul.wide.u32 	%rd7, %r2, 8;
	add.s64 	%rd8, %rd6, %rd7;
	st.global.f64 	[%rd8], %fd8;
$L__BB4_6:
	ret;

}
	// .globl	_Z9min_valuePdS_
.visible .entry _Z9min_valuePdS_(
	.param .u64 .ptr .align 1 _Z9min_valuePdS__param_0,
	.param .u64 .ptr .align 1 _Z9min_valuePdS__param_1
)
{
	.reg .pred 	%p<7>;
	.reg .b32 	%r<13>;
	.reg .b64 	%rd<9>;
	.reg .b64 	%fd<9>;

	ld.param.u64 	%rd2, [_Z9min_valuePdS__param_0];
	ld.param.u64 	%rd1, [_Z9min_valuePdS__param_1];
	cvta.to.global.u64 	%rd3, %rd2;
	mov.u32 	%r1, %tid.x;
	mov.u32 	%r2, %ctaid.x;
	mov.u32 	%r12, %ntid.x;
	mad.lo.s32 	%r7, %r2, %r12, %r1;
	mul.wide.u32 	%rd4, %r7, 8;
	add.s64 	%rd5, %rd3, %rd4;
	ld.global.f64 	%fd1, [%rd5];
	shl.b32 	%r8, %r1, 3;
	mov.u32 	%r9, sdata;
	add.s32 	%r4, %r9, %r8;
	st.shared.f64 	[%r4], %fd1;
	bar.sync 	0;
	setp.lt.u32 	%p1, %r12, 2;
	@%p1 bra 	$L__BB5_4;
$L__BB5_1:
	shr.u32 	%r6, %r12, 1;
	setp.ge.u32 	%p2, %r1, %r6;
	@%p2 bra 	$L__BB5_3;
	ld.shared.f64 	%fd2, [%r4];
	shl.b32 	%r10, %r6, 3;
	add.s32 	%r11, %r4, %r10;
	ld.shared.f64 	%fd3, [%r11];
	setp.le.f64 	%p3, %fd2, %fd3;
	selp.f64 	%fd4, 0d3FF0000000000000, 0d0000000000000000, %p3;
	setp.gt.f64 	%p4, %fd2, %fd3;
	selp.f64 	%fd5, 0d3FF0000000000000, 0d0000000000000000, %p4;
	mul.f64 	%fd6, %fd3, %fd5;
	fma.rn.f64 	%fd7, %fd2, %fd4, %fd6;
	st.shared.f64 	[%r4], %fd7;
$L__BB5_3:
	bar.sync 	0;
	setp.gt.u32 	%p5, %r12, 3;
	mov.u32 	%r12, %r6;
	@%p5 bra 	$L__BB5_1;
$L__BB5_4:
	setp.ne.s32 	%p6, %r1, 0;
	@%p6 bra 	$L__BB5_6;
	ld.shared.f64 	%fd8, [sdata];
	cvta.to.global.u64 	%rd6, %rd1;
	mul.wide.u32 	%rd7, %r2, 8;
	add.s64 	%rd8, %rd6, %rd7;
	st.global.f64 	[%rd8], %fd8;
$L__BB5_6:
	ret;

}
.func  (.param .b64 func_retval0) __internal_accurate_pow(
	.param .b64 __internal_accurate_pow_param_0
)
{
	.reg .pred 	%p<8>;
	.reg .b32 	%r<49>;
	.reg .b32 	%f<3>;
	.reg .b64 	%fd<109>;

	ld.param.f64 	%fd10, [__internal_accurate_pow_param_0];
	{
	.reg .b32 %temp; 
	mov.b64 	{%temp, %r46}, %fd10;
	}
	{
	.reg .b32 %temp; 
	mov.b64 	{%r45, %temp}, %fd10;
	}
	shr.u32 	%r47, %r46, 20;
	setp.gt.u32 	%p1, %r46, 1048575;
	@%p1 bra 	$L__BB6_2;
	mul.f64 	%fd11, %fd10, 0d4350000000000000;
	{
	.reg .b32 %temp; 
	mov.b64 	{%temp, %r46}, %fd11;
	}
	{
	.reg .b32 %temp; 
	mov.b64 	{%r45, %temp}, %fd11;
	}
	shr.u32 	%r16, %r46, 20;
	add.s32 	%r47, %r16, -54;
$L__BB6_2:
	add.s32 	%r48, %r47, -1023;
	and.b32  	%r17, %r46, -2146435073;
	or.b32  	%r18, %r17, 1072693248;
	mov.b64 	%fd107, {%r45, %r18};
	setp.lt.u32 	%p2, %r18, 1073127583;
	@%p2 bra 	$L__BB6_4;
	{
	.reg .b32 %temp; 
	mov.b64 	{%r19, %temp}, %fd107;
	}
	{
	.reg .b32 %temp; 
	mov.b64 	{%temp, %r20}, %fd107;
	}
	add.s32 	%r21, %r20, -1048576;
	mov.b64 	%fd107, {%r19, %r21};
	add.s32 	%r48, %r47, -1022;
$L__BB6_4:
	add.f64 	%fd12, %fd107, 0dBFF0000000000000;
	add.f64 	%fd13, %fd107, 0d3FF0000000000000;
	rcp.approx.ftz.f64 	%fd14, %fd13;
	neg.f64 	%fd15, %fd13;
	fma.rn.f64 	%fd16, %fd15, %fd14, 0d3FF0000000000000;
	fma.rn.f64 	%fd17, %fd16, %fd16, %fd16;
	fma.rn.f64 	%fd18, %fd17, %fd14, %fd14;
	mul.f64 	%fd19, %fd12, %fd18;
	fma.rn.f64 	%fd20, %fd12, %fd18, %fd19;
	mul.f64 	%fd21, %fd20, %fd20;
	fma.rn.f64 	%fd22, %fd21, 0d3EB0F5FF7D2CAFE2, 0d3ED0F5D241AD3B5A;
	fma.rn.f64 	%fd23, %fd22, %fd21, 0d3EF3B20A75488A3F;
	fma.rn.f64 	%fd24, %fd23, %fd21, 0d3F1745CDE4FAECD5;
	fma.rn.f64 	%fd25, %fd24, %fd21, 0d3F3C71C7258A578B;
	fma.rn.f64 	%fd26, %fd25, %fd21, 0d3F6249249242B910;
	fma.rn.f64 	%fd27, %fd26, %fd21, 0d3F89999999999DFB;
	sub.f64 	%fd28, %fd12, %fd20;
	add.f64 	%fd29, %fd28, %fd28;
	neg.f64 	%fd30, %fd20;
	fma.rn.f64 	%fd31, %fd30, %fd12, %fd29;
	mul.f64 	%fd32, %fd18, %fd31;
	fma.rn.f64 	%fd33, %fd21, %fd27, 0d3FB5555555555555;
	mov.f64 	%fd34, 0d3FB5555555555555;
	sub.f64 	%fd35, %fd34, %fd33;
	fma.rn.f64 	%fd36, %fd21, %fd27, %fd35;
	add.f64 	%fd37, %fd36, 0dBC46A4CB00B9E7B0;
	add.f64 	%fd38, %fd33, %fd37;
	sub.f64 	%fd39, %fd33, %fd38;
	add.f64 	%fd40, %fd37, %fd39;
	mul.rn.f64 	%fd41, %fd20, %fd20;
	neg.f64 	%fd42, %fd41;
	fma.rn.f64 	%fd43, %fd20, %fd20, %fd42;
	{
	.reg .b32 %temp; 
	mov.b64 	{%r22, %temp}, %fd32;
	}
	{
	.reg .b32 %temp; 
	mov.b64 	{%temp, %r23}, %fd32;
	}
	add.s32 	%r24, %r23, 1048576;
	mov.b64 	%fd44, {%r22, %r24};
	fma.rn.f64 	%fd45, %fd20, %fd44, %fd43;
	mul.rn.f64 	%fd46, %fd41, %fd20;
	neg.f64 	%fd47, %fd46;
	fma.rn.f64 	%fd48, %fd41, %fd20, %fd47;
	fma.rn.f64 	%fd49, %fd41, %fd32, %fd48;
	fma.rn.f64 	%fd50, %fd45, %fd20, %fd49;
	mul.rn.f64 	%fd51, %fd38, %fd46;
	neg.f64 	%fd52, %fd51;
	fma.rn.f64 	%fd53, %fd38, %fd46, %fd52;
	fma.rn.f64 	%fd54, %fd38, %fd50, %fd53;
	fma.rn.f64 	%fd55, %fd40, %fd46, %fd54;
	add.f64 	%fd56, %fd51, %fd55;
	sub.f64 	%fd57, %fd51, %fd56;
	add.f64 	%fd58, %fd55, %fd57;
	add.f64 	%fd59, %fd20, %fd56;
	sub.f64 	%fd60, %fd20, %fd59;
	add.f64 	%fd61, %fd56, %fd60;
	add.f64 	%fd62, %fd58, %fd61;
	add.f64 	%fd63, %fd32, %fd62;
	add.f64 	%fd64, %fd59, %fd63;
	sub.f64 	%fd65, %fd59, %fd64;
	add.f64 	%fd66, %fd63, %fd65;
	xor.b32  	%r25, %r48, -2147483648;
	mov.b32 	%r26, 1127219200;
	mov.b64 	%fd67, {%r25, %r26};
	mov.b32 	%r27, -2147483648;
	mov.b64 	%fd68, {%r27, %r26};
	sub.f64 	%fd69, %fd67, %fd68;
	fma.rn.f64 	%fd70, %fd69, 0d3FE62E42FEFA39EF, %fd64;
	fma.rn.f64 	%fd71, %fd69, 0dBFE62E42FEFA39EF, %fd70;
	sub.f64 	%fd72, %fd71, %fd64;
	sub.f64 	%fd73, %fd66, %fd72;
	fma.rn.f64 	%fd74, %fd69, 0d3C7ABC9E3B39803F, %fd73;
	add.f64 	%fd75, %fd70, %fd74;
	sub.f64 	%fd76, %fd70, %fd75;
	add.f64 	%fd77, %fd74, %fd76;
	mov.f64 	%fd78, 0d4000000000000000;
	{
	.reg .b32 %temp; 
	mov.b64 	{%temp, %r28}, %fd78;
	}
	{
	.reg .b32 %temp; 
	mov.b64 	{%r29, %temp}, %fd78;
	}
	shl.b32 	%r30, %r28, 1;
	setp.gt.u32 	%p3, %r30, -33554433;
	and.b32  	%r31, %r28, -15728641;
	selp.b32 	%r32, %r31, %r28, %p3;
	mov.b64 	%fd79, {%r29, %r32};
	mul.rn.f64 	%fd80, %fd75, %fd79;
	neg.f64 	%fd81, %fd80;
	fma.rn.f64 	%fd82, %fd75, %fd79, %fd81;
	fma.rn.f64 	%fd83, %fd77, %fd79, %fd82;
	add.f64 	%fd4, %fd80, %fd83;
	sub.f64 	%fd84, %fd80, %fd4;
	add.f64 	%fd5, %fd83, %fd84;
	fma.rn.f64 	%fd85, %fd4, 0d3FF71547652B82FE, 0d4338000000000000;
	{
	.reg .b32 %temp; 
	mov.b64 	{%r13, %temp}, %fd85;
	}
	mov.f64 	%fd86, 0dC338000000000000;
	add.rn.f64 	%fd87, %fd85, %fd86;
	fma.rn.f64 	%fd88, %fd87, 0dBFE62E42FEFA39EF, %fd4;
	fma.rn.f64 	%fd89, %fd87, 0dBC7ABC9E3B39803F, %fd88;
	fma.rn.f64 	%fd90, %fd89, 0d3E5ADE1569CE2BDF, 0d3E928AF3FCA213EA;
	fma.rn.f64 	%fd91, %fd90, %fd89, 0d3EC71DEE62401315;
	fma.rn.f64 	%fd92, %fd91, %fd89, 0d3EFA01997C89EB71;
	fma.rn.f64 	%fd93, %fd92, %fd89, 0d3F2A01A014761F65;
	fma.rn.f64 	%fd94, %fd93, %fd89, 0d3F56C16C1852B7AF;
	fma.rn.f64 	%fd95, %fd94, %fd89, 0d3F81111111122322;
	fma.rn.f64 	%fd96, %fd95, %fd89, 0d3FA55555555502A1;
	fma.rn.f64 	%fd97, %fd96, %fd89, 0d3FC5555555555511;
	fma.rn.f64 	%fd98, %fd97, %fd89, 0d3FE000000000000B;
	fma.rn.f64 	%fd99, %fd98, %fd89, 0d3FF0000000000000;
	fma.rn.f64 	%fd100, %fd99, %fd89, 0d3FF0000000000000;
	{
	.reg .b32 %temp; 
	mov.b64 	{%r14, %temp}, %fd100;
	}
	{
	.reg .b32 %temp; 
	mov.b64 	{%temp, %r15}, %fd100;
	}
	shl.b32 	%r33, %r13, 20;
	add.s32 	%r34, %r33, %r15;
	mov.b64 	%fd108, {%r14, %r34};
	{
	.reg .b32 %temp; 
	mov.b64 	{%temp, %r35}, %fd4;
	}
	mov.b32 	%f2, %r35;
	abs.f32 	%f1, %f2;
	setp.lt.f32 	%p4, %f1, 0f4086232B;
	@%p4 bra 	$L__BB6_7;
	setp.lt.f64 	%p5, %fd4, 0d0000000000000000;
	add.f64 	%fd101, %fd4, 0d7FF0000000000000;
	selp.f64 	%fd108, 0d0000000000000000, %fd101, %p5;
	setp.geu.f32 	%p6, %f1, 0f40874800;
	@%p6 bra 	$L__BB6_7;
	shr.u32 	%r36, %r13, 31;
	add.s32 	%r37, %r13, %r36;
	shr.s32 	%r38, %r37, 1;
	shl.b32 	%r39, %r38, 20;
	add.s32 	%r40, %r15, %r39;
	mov.b64 	%fd102, {%r14, %r40};
	sub.s32 	%r41, %r13, %r38;
	shl.b32 	%r42, %r41, 20;
	add.s32 	%r43, %r42, 1072693248;
	mov.b32 	%r44, 0;
	mov.b64 	%fd103, {%r44, %r43};
	mul.f64 	%fd108, %fd103, %fd102;
$L__BB6_7:
	abs.f64 	%fd104, %fd108;
	setp.eq.f64 	%p7, %fd104, 0d7FF0000000000000;
	fma.rn.f64 	%fd105, %fd108, %fd5, %fd108;
	selp.f64 	%fd106, %fd108, %fd105, %p7;
	st.param.f64 	[func_retval0], %fd106;
	ret;

}


// ===== COMPILED SASS (sm_100) =====

	.target	sm_100

	.elftype	@"ET_EXEC"


//--------------------- .note.nv.tkinfo           --------------------------
	.section	.note.nv.tkinfo,"",@"SHT_NOTE"
	.sectionflags	@"SHF_NOTE_NV_TKINFO"
	.tkinfo
        /*0018*/ 	.word	0x00000002
        /*0030*/ 	.string	""
        /*0030*/ 	.string	"ptxas"
        /*0030*/ 	.string	"Cuda compilation tools, release 13.0, V13.0.88"
        /*0030*/ 	.string	"Build cuda_13.0.r13.0/compiler.36424714_0"
        /*0030*/ 	.string	"-arch sm_100 -m 64 "



//--------------------- .note.nv.cuinfo           --------------------------
	.section	.note.nv.cuinfo,"",@"SHT_NOTE"
	.sectionflags	@"SHF_NOTE_NV_CUINFO"
        /*0018*/ 	.short	0x0002
        /*001a*/ 	.short	0x0064
        /*001c*/ 	.short	0x0082
	.zero		2


//--------------------- .nv.info                  --------------------------
	.section	.nv.info,"",@"SHT_CUDA_INFO"
	.align	4


	//----- nvinfo : EIATTR_REGCOUNT
	.align		4
        /*0000*/ 	.byte	0x04, 0x2f
        /*0002*/ 	.short	(.L_1 - .L_0)
	.align		4
.L_0:
        /*0004*/ 	.word	index@(_Z9variance2PdS_S_d)
        /*0008*/ 	.word	0x0000001d


	//----- nvinfo : EIATTR_FRAME_SIZE
	.align		4
.L_1:
        /*000c*/ 	.byte	0x04, 0x11
        /*000e*/ 	.short	(.L_3 - .L_2)
	.align		4
.L_2:
        /*0010*/ 	.word	index@($_Z9variance2PdS_S_d$__internal_accurate_pow)
        /*0014*/ 	.word	0x00000000


	//----- nvinfo : EIATTR_FRAME_SIZE
	.align		4
.L_3:
        /*0018*/ 	.byte	0x04, 0x11
        /*001a*/ 	.short	(.L_5 - .L_4)
	.align		4
.L_4:
        /*001c*/ 	.word	index@($__internal_1_$__cuda_sm20_div_rn_f64_full)
        /*0020*/ 	.word	0x00000000


	//----- nvinfo : EIATTR_FRAME_SIZE
	.align		4
.L_5:
        /*0024*/ 	.byte	0x04, 0x11
        /*0026*/ 	.short	(.L_7 - .L_6)
	.align		4
.L_6:
        /*0028*/ 	.word	index@(_Z9variance2PdS_S_d)
        /*002c*/ 	.word	0x00000000


	//----- nvinfo : EIATTR_REGCOUNT
	.align		4
.L_7:
        /*0030*/ 	.byte	0x04, 0x2f
        /*0032*/ 	.short	(.L_9 - .L_8)
	.align		4
.L_8:
        /*0034*/ 	.word	index@(_Z9variance3PdS_S_d)
        /*0038*/ 	.word	0x0000001e


	//----- nvinfo : EIATTR_FRAME_SIZE
	.align		4
.L_9:
        /*003c*/ 	.byte	0x04, 0x11
        /*003e*/ 	.short	(.L_11 - .L_10)
	.align		4
.L_10:
        /*0040*/ 	.word	index@($_Z9variance3PdS_S_d$__internal_accurate_pow)
        /*0044*/ 	.word	0x00000000


	//----- nvinfo : EIATTR_FRAME_SIZE
	.align		4
.L_11:
        /*0048*/ 	.byte	0x04, 0x11
        /*004a*/ 	.short	(.L_13 - .L_12)
	.align		4
.L_12:
        /*004c*/ 	.word	index@($__internal_0_$__cuda_sm20_div_rn_f64_full)
        /*0050*/ 	.word	0x00000000


	//----- nvinfo : EIATTR_FRAME_SIZE
	.align		4
.L_13:
        /*0054*/ 	.byte	0x04, 0x11
        /*0056*/ 	.short	(.L_15 - .L_14)
	.align		4
.L_14:
        /*0058*/ 	.word	index@(_Z9variance3PdS_S_d)
        /*005c*/ 	.word	0x00000000


	//----- nvinfo : EIATTR_REGCOUNT
	.align		4
.L_15:
        /*0060*/ 	.byte	0x04, 0x2f
        /*0062*/ 	.short	(.L_17 - .L_16)
	.align		4
.L_16:
        /*0064*/ 	.word	index@(_Z8norm_froPdS_)
        /*0068*/ 	.word	0x0000000d


	//----- nvinfo : EIATTR_FRAME_SIZE
	.align		4
.L_17:
        /*006c*/ 	.byte	0x04, 0x11
        /*006e*/ 	.short	(.L_19 - .L_18)
	.align		4
.L_18:
        /*0070*/ 	.word	index@(_Z8norm_froPdS_)
        /*0074*/ 	.word	0x00000000


	//----- nvinfo : EIATTR_REGCOUNT
	.align		4
.L_19:
        /*0078*/ 	.byte	0x04, 0x2f
        /*007a*/ 	.short	(.L_21 - .L_20)
	.align		4
.L_20:
        /*007c*/ 	.word	index@(_Z9norm_fro2PdS_S_)
        /*0080*/ 	.word	0x0000001d


	//----- nvinfo : EIATTR_FRAME_SIZE
	.align		4
.L_21:
        /*0084*/ 	.byte	0x04, 0x11
        /*0086*/ 	.short	(.L_23 - .L_22)
	.align		4
.L_22:
        /*0088*/ 	.word	index@($_Z9norm_fro2PdS_S_$__internal_accurate_pow)
        /*008c*/ 	.word	0x00000000


	//----- nvinfo : EIATTR_FRAME_SIZE
	.align		4
.L_23:
        /*0090*/ 	.byte	0x04, 0x11
        /*0092*/ 	.short	(.L_25 - .L_24)
	.align		4
.L_24:
        /*0094*/ 	.word	index@(_Z9norm_fro2PdS_S_)
        /*0098*/ 	.word	0x00000000


	//----- nvinfo : EIATTR_REGCOUNT
	.align		4
.L_25:
        /*009c*/ 	.byte	0x04, 0x2f
        /*009e*/ 	.short	(.L_27 - .L_26)
	.align		4
.L_26:
        /*00a0*/ 	.word	index@(_Z9max_valuePdS_)
        /*00a4*/ 	.word	0x0000000f


	//----- nvinfo : EIATTR_FRAME_SIZE
	.align		4
.L_27:
        /*00a8*/ 	.byte	0x04, 0x11
        /*00aa*/ 	.short	(.L_29 - .L_28)
	.align		4
.L_28:
        /*00ac*/ 	.word	index@(_Z9max_valuePdS_)
        /*00b0*/ 	.word	0x00000000


	//----- nvinfo : EIATTR_REGCOUNT
	.align		4
.L_29:
        /*00b4*/ 	.byte	0x04, 0x2f
        /*00b6*/ 	.short	(.L_31 - .L_30)
	.align		4
.L_30:
        /*00b8*/ 	.word	index@(_Z9min_valuePdS_)
        /*00bc*/ 	.word	0x0000000f


	//----- nvinfo : EIATTR_FRAME_SIZE
	.align		4
.L_31:
        /*00c0*/ 	.byte	0x04, 0x11
        /*00c2*/ 	.short	(.L_33 - .L_32)
	.align		4
.L_32:
        /*00c4*/ 	.word	index@(_Z9min_valuePdS_)
        /*00c8*/ 	.word	0x00000000


	//----- nvinfo : EIATTR_MIN_STACK_SIZE
	.align		4
.L_33:
        /*00cc*/ 	.byte	0x04, 0x12
        /*00ce*/ 	.short	(.L_35 - .L_34)
	.align		4
.L_34:
        /*00d0*/ 	.word	index@(_Z9min_valuePdS_)
        /*00d4*/ 	.word	0x00000000


	//----- nvinfo : EIATTR_MIN_STACK_SIZE
	.align		4
.L_35:
        /*00d8*/ 	.byte	0x04, 0x12
        /*00da*/ 	.short	(.L_37 - .L_36)
	.align		4
.L_36:
        /*00dc*/ 	.word	index@(_Z9max_valuePdS_)
        /*00e0*/ 	.word	0x00000000


	//----- nvinfo : EIATTR_MIN_STACK_SIZE
	.align		4
.L_37:
        /*00e4*/ 	.byte	0x04, 0x12
        /*00e6*/ 	.short	(.L_39 - .L_38)
	.align		4
.L_38:
        /*00e8*/ 	.word	index@(_Z9norm_fro2PdS_S_)
        /*00ec*/ 	.word	0x00000000


	//----- nvinfo : EIATTR_MIN_STACK_SIZE
	.align		4
.L_39:
        /*00f0*/ 	.byte	0x04, 0x12
        /*00f2*/ 	.short	(.L_41 - .L_40)
	.align		4
.L_40:
        /*00f4*/ 	.word	index@(_Z8norm_froPdS_)
        /*00f8*/ 	.word	0x00000000


	//----- nvinfo : EIATTR_MIN_STACK_SIZE
	.align		4
.L_41:
        /*00fc*/ 	.byte	0x04, 0x12
        /*00fe*/ 	.short	(.L_43 - .L_42)
	.align		4
.L_42:
        /*0100*/ 	.word	index@(_Z9variance3PdS_S_d)
        /*0104*/ 	.word	0x00000000


	//----- nvinfo : EIATTR_MIN_STACK_SIZE
	.align		4
.L_43:
        /*0108*/ 	.byte	0x04, 0x12
        /*010a*/ 	.short	(.L_45 - .L_44)
	.align		4
.L_44:
        /*010c*/ 	.word	index@(_Z9variance2PdS_S_d)
        /*0110*/ 	.word	0x00000000
.L_45:


//--------------------- .nv.compat                --------------------------
	.section	.nv.compat,"",@"SHT_CUDA_COMPAT_INFO"
	.align	4
        /*0000*/ 	.byte	0x02, 0x09, 0x00, 0x00, 0x02, 0x02, 0x01, 0x00, 0x02, 0x05, 0x05, 0x00, 0x03, 0x07, 0x01, 0x01
        /*0010*/ 	.byte	0x02, 0x03, 0x00, 0x00, 0x02, 0x06, 0x01, 0x00, 0x04, 0x0b, 0x08, 0x00, 0x01, 0x00, 0x00, 0x00
        /*0020*/ 	.byte	0x00, 0x00, 0x00, 0x00


//--------------------- .nv.info._Z9min_valuePdS_ --------------------------
	.section	.nv.info._Z9min_valuePdS_,"",@"SHT_CUDA_INFO"
	.sectionflags	@""
	.align	4


	//----- nvinfo : EIATTR_CUDA_API_VERSION
	.align		4
        /*0000*/ 	.byte	0x04, 0x37
        /*0002*/ 	.short	(.L_47 - .L_46)
.L_46:
        /*0004*/ 	.word	0x00000082


	//----- nvinfo : EIATTR_KPARAM_INFO
	.align		4
.L_47:
        /*0008*/ 	.byte	0x04, 0x17
        /*000a*/ 	.short	(.L_49 - .L_48)
.L_48:
        /*000c*/ 	.word	0x00000000
        /*0010*/ 	.short	0x0001
        /*0012*/ 	.short	0x0008
        /*0014*/ 	.byte	0x00, 0xf5, 0x21, 0x00


	//----- nvinfo : EIATTR_KPARAM_INFO
	.align		4
.L_49:
        /*0018*/ 	.byte	0x04, 0x17
        /*001a*/ 	.short	(.L_51 - .L_50)
.L_50:
        /*001c*/ 	.word	0x00000000
        /*0020*/ 	.short	0x0000
        /*0022*/ 	.short	0x0000
        /*0024*/ 	.byte	0x00, 0xf5, 0x21, 0x00


	//----- nvinfo : EIATTR_SPARSE_MMA_MASK
	.align		4
.L_51:
        /*0028*/ 	.byte	0x03, 0x50
        /*002a*/ 	.short	0x0000


	//----- nvinfo : EIATTR_MAXREG_COUNT
	.align		4
        /*002c*/ 	.byte	0x03, 0x1b
        /*002e*/ 	.short	0x00ff


	//----- nvinfo : EIATTR_NUM_BARRIERS
	.align		4
        /*0030*/ 	.byte	0x02, 0x4c
        /*0032*/ 	.byte	0x01
	.zero		1


	//----- nvinfo : EIATTR_MERCURY_ISA_VERSION
	.align		4
        /*0034*/ 	.byte	0x03, 0x5f
        /*0036*/ 	.short	0x0101


	//----- nvinfo : EIATTR_VRC_CTA_INIT_COUNT
	.align		4
        /*0038*/ 	.byte	0x02, 0x4a
	.zero		1
	.zero		1


	//----- nvinfo : EIATTR_EXIT_INSTR_OFFSETS
	.align		4
        /*003c*/ 	.byte	0x04, 0x1c
        /*003e*/ 	.short	(.L_53 - .L_52)


	//   ....[0]....
.L_52:
        /*0040*/ 	.word	0x00000270


	//   ....[1]....
        /*0044*/ 	.word	0x000002f0


	//----- nvinfo : EIATTR_CRS_STACK_SIZE
	.align		4
.L_53:
        /*0048*/ 	.byte	0x04, 0x1e
        /*004a*/ 	.short	(.L_55 - .L_54)
.L_54:
        /*004c*/ 	.word	0x00000000


	//----- nvinfo : EIATTR_CBANK_PARAM_SIZE
	.align		4
.L_55:
        /*0050*/ 	.byte	0x03, 0x19
        /*0052*/ 	.short	0x0010


	//----- nvinfo : EIATTR_PARAM_CBANK
	.align		4
        /*0054*/ 	.byte	0x04, 0x0a
        /*0056*/ 	.short	(.L_57 - .L_56)
	.align		4
.L_56:
        /*0058*/ 	.word	index@(.nv.constant0._Z9min_valuePdS_)
        /*005c*/ 	.short	0x0380
        /*005e*/ 	.short	0x0010


	//----- nvinfo : EIATTR_SW_WAR
	.align		4
.L_57:
        /*0060*/ 	.byte	0x04, 0x36
        /*0062*/ 	.short	(.L_59 - .L_58)
.L_58:
        /*0064*/ 	.word	0x00000008
.L_59:


//--------------------- .nv.info._Z9max_valuePdS_ --------------------------
	.section	.nv.info._Z9max_valuePdS_,"",@"SHT_CUDA_INFO"
	.sectionflags	@""
	.align	4


	//----- nvinfo : EIATTR_CUDA_API_VERSION
	.align		4
        /*0000*/ 	.byte	0x04, 0x37
        /*0002*/ 	.short	(.L_61 - .L_60)
.L_60:
        /*0004*/ 	.word	0x00000082


	//----- nvinfo : EIATTR_KPARAM_INFO
	.align		4
.L_61:
        /*0008*/ 	.byte	0x04, 0x17
        /*000a*/ 	.short	(.L_63 - .L_62)
.L_62:
        /*000c*/ 	.word	0x00000000
        /*0010*/ 	.short	0x0001
        /*0012*/ 	.short	0x0008
        /*0014*/ 	.byte	0x00, 0xf5, 0x21, 0x00


	//----- nvinfo : EIATTR_KPARAM_INFO
	.align		4
.L_63:
        /*0018*/ 	.byte	0x04, 0x17
        /*001a*/ 	.short	(.L_65 - .L_64)
.L_64:
        /*001c*/ 	.word	0x00000000
        /*0020*/ 	.short	0x0000
        /*0022*/ 	.short	0x0000
        /*0024*/ 	.byte	0x00, 0xf5, 0x21, 0x00


	//----- nvinfo : EIATTR_SPARSE_MMA_MASK
	.align		4
.L_65:
        /*0028*/ 	.byte	0x03, 0x50
        /*002a*/ 	.short	0x0000


	//----- nvinfo : EIATTR_MAXREG_COUNT
	.align		4
        /*002c*/ 	.byte	0x03, 0x1b
        /*002e*/ 	.short	0x00ff


	//----- nvinfo : EIATTR_NUM_BARRIERS
	.align		4
        /*0030*/ 	.byte	0x02, 0x4c
        /*0032*/ 	.byte	0x01
	.zero		1


	//----- nvinfo : EIATTR_MERCURY_ISA_VERSION
	.align		4
        /*0034*/ 	.byte	0x03, 0x5f
        /*0036*/ 	.short	0x0101


	//----- nvinfo : EIATTR_VRC_CTA_INIT_COUNT
	.align		4
        /*0038*/ 	.byte	0x02, 0x4a
	.zero		1
	.zero		1


	//----- nvinfo : EIATTR_EXIT_INSTR_OFFSETS
	.align		4
        /*003c*/ 	.byte	0x04, 0x1c
        /*003e*/ 	.short	(.L_67 - .L_66)


	//   ....[0]....
.L_66:
        /*0040*/ 	.word	0x00000270


	//   ....[1]....
        /*0044*/ 	.word	0x000002f0


	//----- nvinfo : EIATTR_CRS_STACK_SIZE
	.align		4
.L_67:
        /*0048*/ 	.byte	0x04, 0x1e
        /*004a*/ 	.short	(.L_69 - .L_68)
.L_68:
        /*004c*/ 	.word	0x00000000


	//----- nvinfo : EIATTR_CBANK_PARAM_SIZE
	.align		4
.L_69:
        /*0050*/ 	.byte	0x03, 0x19
        /*0052*/ 	.short	0x0010


	//----- nvinfo : EIATTR_PARAM_CBANK
	.align		4
        /*0054*/ 	.byte	0x04, 0x0a
        /*0056*/ 	.short	(.L_71 - .L_70)
	.align		4
.L_70:
        /*0058*/ 	.word	index@(.nv.constant0._Z9max_valuePdS_)
        /*005c*/ 	.short	0x0380
        /*005e*/ 	.short	0x0010


	//----- nvinfo : EIATTR_SW_WAR
	.align		4
.L_71:
        /*0060*/ 	.byte	0x04, 0x36
        /*0062*/ 	.short	(.L_73 - .L_72)
.L_72:
        /*0064*/ 	.word	0x00000008
.L_73:


//--------------------- .nv.info._Z9norm_fro2PdS_S_ --------------------------
	.section	.nv.info._Z9norm_fro2PdS_S_,"",@"SHT_CUDA_INFO"
	.sectionflags	@""
	.align	4


	//----- nvinfo : EIATTR_CUDA_API_VERSION
	.align		4
        /*0000*/ 	.byte	0x04, 0x37
        /*0002*/ 	.short	(.L_75 - .L_74)
.L_74:
        /*0004*/ 	.word	0x00000082


	//----- nvinfo : EIATTR_KPARAM_INFO
	.align		4
.L_75:
        /*0008*/ 	.byte	0x04, 0x17
        /*000a*/ 	.short	(.L_77 - .L_76)
.L_76:
        /*000c*/ 	.word	0x00000000
        /*0010*/ 	.short	0x0002
        /*0012*/ 	.short	0x0010
        /*0014*/ 	.byte	0x00, 0xf5, 0x21, 0x00


	//----- nvinfo : EIATTR_KPARAM_INFO
	.align		4
.L_77:
        /*0018*/ 	.byte	0x04, 0x17
        /*001a*/ 	.short	(.L_79 - .L_78)
.L_78:
        /*001c*/ 	.word	0x00000000
        /*0020*/ 	.short	0x0001
        /*0022*/ 	.short	0x0008
        /*0024*/ 	.byte	0x00, 0xf5, 0x21, 0x00


	//----- nvinfo : EIATTR_KPARAM_INFO
	.align		4
.L_79:
        /*0028*/ 	.byte	0x04, 0x17
        /*002a*/ 	.short	(.L_81 - .L_80)
.L_80:
        /*002c*/ 	.word	0x00000000
        /*0030*/ 	.short	0x0000
        /*0032*/ 	.short	0x0000
        /*0034*/ 	.byte	0x00, 0xf5, 0x21, 0x00


	//----- nvinfo : EIATTR_SPARSE_MMA_MASK
	.align		4
.L_81:
        /*0038*/ 	.byte	0x03, 0x50
        /*003a*/ 	.short	0x0000


	//----- nvinfo : EIATTR_MAXREG_COUNT
	.align		4
        /*003c*/ 	.byte	0x03, 0x1b
        /*003e*/ 	.short	0x00ff


	//----- nvinfo : EIATTR_NUM_BARRIERS
	.align		4
        /*0040*/ 	.byte	0x02, 0x4c
        /*0042*/ 	.byte	0x01
	.zero		1


	//----- nvinfo : EIATTR_MERCURY_ISA_VERSION
	.align		4
        /*0044*/ 	.byte	0x03, 0x5f
        /*0046*/ 	.short	0x0101


	//----- nvinfo : EIATTR_VRC_CTA_INIT_COUNT
	.align		4
        /*0048*/ 	.byte	0x02, 0x4a
	.zero		1
	.zero		1


	//----- nvinfo : EIATTR_EXIT_INSTR_OFFSETS
	.align		4
        /*004c*/ 	.byte	0x04, 0x1c
        /*004e*/ 	.short	(.L_83 - .L_82)


	//   ....[0]....
.L_82:
        /*0050*/ 	.word	0x00000390


	//   ....[1]....
        /*0054*/ 	.word	0x00000410


	//----- nvinfo : EIATTR_CRS_STACK_SIZE
	.align		4
.L_83:
        /*0058*/ 	.byte	0x04, 0x1e
        /*005a*/ 	.short	(.L_85 - .L_84)
.L_84:
        /*005c*/ 	.word	0x00000000


	//----- nvinfo : EIATTR_CBANK_PARAM_SIZE
	.align		4
.L_85:
        /*0060*/ 	.byte	0x03, 0x19
        /*0062*/ 	.short	0x0018


	//----- nvinfo : EIATTR_PARAM_CBANK
	.align		4
        /*0064*/ 	.byte	0x04, 0x0a
        /*0066*/ 	.short	(.L_87 - .L_86)
	.align		4
.L_86:
        /*0068*/ 	.word	index@(.nv.constant0._Z9norm_fro2PdS_S_)
        /*006c*/ 	.short	0x0380
        /*006e*/ 	.short	0x0018


	//----- nvinfo : EIATTR_SW_WAR
	.align		4
.L_87:
        /*0070*/ 	.byte	0x04, 0x36
        /*0072*/ 	.short	(.L_89 - .L_88)
.L_88:
        /*0074*/ 	.word	0x00000008
.L_89:


//--------------------- .nv.info._Z8norm_froPdS_  --------------------------
	.section	.nv.info._Z8norm_froPdS_,"",@"SHT_CUDA_INFO"
	.sectionflags	@""
	.align	4


	//----- nvinfo : EIATTR_CUDA_API_VERSION
	.align		4
        /*0000*/ 	.byte	0x04, 0x37
        /*0002*/ 	.short	(.L_91 - .L_90)
.L_90:
        /*0004*/ 	.word	0x00000082


	//----- nvinfo : EIATTR_KPARAM_INFO
	.align		4
.L_91:
        /*0008*/ 	.byte	0x04, 0x17
        /*000a*/ 	.short	(.L_93 - .L_92)
.L_92:
        /*000c*/ 	.word	0x00000000
        /*0010*/ 	.short	0x0001
        /*0012*/ 	.short	0x0008
        /*0014*/ 	.byte	0x00, 0xf5, 0x21, 0x00


	//----- nvinfo : EIATTR_KPARAM_INFO
	.align		4
.L_93:
        /*0018*/ 	.byte	0x04, 0x17
        /*001a*/ 	.short	(.L_95 - .L_94)
.L_94:
        /*001c*/ 	.word	0x00000000
        /*0020*/ 	.short	0x0000
        /*0022*/ 	.short	0x0000
        /*0024*/ 	.byte	0x00, 0xf5, 0x21, 0x00


	//----- nvinfo : EIATTR_SPARSE_MMA_MASK
	.align		4
.L_95:
        /*0028*/ 	.byte	0x03, 0x50
        /*002a*/ 	.short	0x0000


	//----- nvinfo : EIATTR_MAXREG_COUNT
	.align		4
        /*002c*/ 	.byte	0x03, 0x1b
        /*002e*/ 	.short	0x00ff


	//----- nvinfo : EIATTR_NUM_BARRIERS
	.align		4
        /*0030*/ 	.byte	0x02, 0x4c
        /*0032*/ 	.byte	0x01
	.zero		1


	//----- nvinfo : EIATTR_MERCURY_ISA_VERSION
	.align		4
        /*0034*/ 	.byte	0x03, 0x5f
        /*0036*/ 	.short	0x0101


	//----- nvinfo : EIATTR_VRC_CTA_INIT_COUNT
	.align		4
        /*0038*/ 	.byte	0x02, 0x4a
	.zero		1
	.zero		1


	//----- nvinfo : EIATTR_EXIT_INSTR_OFFSETS
	.align		4
        /*003c*/ 	.byte	0x04, 0x1c
        /*003e*/ 	.short	(.L_97 - .L_96)


	//   ....[0]....
.L_96:
        /*0040*/ 	.word	0x000001f0


	//   ....[1]....
        /*0044*/ 	.word	0x00000270


	//----- nvinfo : EIATTR_CBANK_PARAM_SIZE
	.align		4
.L_97:
        /*0048*/ 	.byte	0x03, 0x19
        /*004a*/ 	.short	0x0010


	//----- nvinfo : EIATTR_PARAM_CBANK
	.align		4
        /*004c*/ 	.byte	0x04, 0x0a
        /*004e*/ 	.short	(.L_99 - .L_98)
	.align		4
.L_98:
        /*0050*/ 	.word	index@(.nv.constant0._Z8norm_froPdS_)
        /*0054*/ 	.short	0x0380
        /*0056*/ 	.short	0x0010


	//----- nvinfo : EIATTR_SW_WAR
	.align		4
.L_99:
        /*0058*/ 	.byte	0x04, 0x36
        /*005a*/ 	.short	(.L_101 - .L_100)
.L_100:
        /*005c*/ 	.word	0x00000008
.L_101:


//--------------------- .nv.info._Z9variance3PdS_S_d --------------------------
	.section	.nv.info._Z9variance3PdS_S_d,"",@"SHT_CUDA_INFO"
	.sectionflags	@""
	.align	4


	//----- nvinfo : EIATTR_CUDA_API_VERSION
	.align		4
        /*0000*/ 	.byte	0x04, 0x37
        /*0002*/ 	.short	(.L_103 - .L_102)
.L_102:
        /*0004*/ 	.word	0x00000082


	//----- nvinfo : EIATTR_KPARAM_INFO
	.align		4
.L_103:
        /*0008*/ 	.byte	0x04, 0x17
        /*000a*/ 	.short	(.L_105 - .L_104)
.L_104:
        /*000c*/ 	.word	0x00000000
        /*0010*/ 	.short	0x0003
        /*0012*/ 	.short	0x0018
        /*0014*/ 	.byte	0x00, 0xf0, 0x21, 0x00


	//----- nvinfo : EIATTR_KPARAM_INFO
	.align		4
.L_105:
        /*0018*/ 	.byte	0x04, 0x17
        /*001a*/ 	.short	(.L_107 - .L_106)
.L_106:
        /*001c*/ 	.word	0x00000000
        /*0020*/ 	.short	0x0002
        /*0022*/ 	.short	0x0010
        /*0024*/ 	.byte	0x00, 0xf5, 0x21, 0x00


	//----- nvinfo : EIATTR_KPARAM_INFO
	.align		4
.L_107:
        /*0028*/ 	.byte	0x04, 0x17
        /*002a*/ 	.short	(.L_109 - .L_108)
.L_108:
        /*002c*/ 	.word	0x00000000
        /*0030*/ 	.short	0x0001
        /*0032*/ 	.short	0x0008
        /*0034*/ 	.byte	0x00, 0xf5, 0x21, 0x00


	//----- nvinfo : EIATTR_KPARAM_INFO
	.align		4
.L_109:
        /*0038*/ 	.byte	0x04, 0x17
        /*003a*/ 	.short	(.L_111 - .L_110)
.L_110:
        /*003c*/ 	.word	0x00000000
        /*0040*/ 	.short	0x0000
        /*0042*/ 	.short	0x0000
        /*0044*/ 	.byte	0x00, 0xf5, 0x21, 0x00


	//----- nvinfo : EIATTR_SPARSE_MMA_MASK
	.align		4
.L_111:
        /*0048*/ 	.byte	0x03, 0x50
        /*004a*/ 	.short	0x0000


	//----- nvinfo : EIATTR_MAXREG_COUNT
	.align		4
        /*004c*/ 	.byte	0x03, 0x1b
        /*004e*/ 	.short	0x00ff


	//----- nvinfo : EIATTR_NUM_BARRIERS
	.align		4
        /*0050*/ 	.byte	0x02, 0x4c
        /*0052*/ 	.byte	0x01
	.zero		1


	//----- nvinfo : EIATTR_MERCURY_ISA_VERSION
	.align		4
        /*0054*/ 	.byte	0x03, 0x5f
        /*0056*/ 	.short	0x0101


	//----- nvinfo : EIATTR_VRC_CTA_INIT_COUNT
	.align		4
        /*0058*/ 	.byte	0x02, 0x4a
	.zero		1
	.zero		1


	//----- nvinfo : EIATTR_EXIT_INSTR_OFFSETS
	.align		4
        /*005c*/ 	.byte	0x04, 0x1c
        /*005e*/ 	.short	(.L_113 - .L_112)


	//   ....[0]....
.L_112:
        /*0060*/ 	.word	0x00000660


	//   ....[1]....
        /*0064*/ 	.word	0x000006e0


	//----- nvinfo : EIATTR_CRS_STACK_SIZE
	.align		4
.L_113:
        /*0068*/ 	.byte	0x04, 0x1e
        /*006a*/ 	.short	(.L_115 - .L_114)
.L_114:
        /*006c*/ 	.word	0x00000000


	//----- nvinfo : EIATTR_CBANK_PARAM_SIZE
	.align		4
.L_115:
        /*0070*/ 	.byte	0x03, 0x19
        /*0072*/ 	.short	0x0020


	//----- nvinfo : EIATTR_PARAM_CBANK
	.align		4
        /*0074*/ 	.byte	0x04, 0x0a
        /*0076*/ 	.short	(.L_117 - .L_116)
	.align		4
.L_116:
        /*0078*/ 	.word	index@(.nv.constant0._Z9variance3PdS_S_d)
        /*007c*/ 	.short	0x0380
        /*007e*/ 	.short	0x0020


	//----- nvinfo : EIATTR_SW_WAR
	.align		4
.L_117:
        /*0080*/ 	.byte	0x04, 0x36
        /*0082*/ 	.short	(.L_119 - .L_118)
.L_118:
        /*0084*/ 	.word	0x00000008
.L_119:


//--------------------- .nv.info._Z9variance2PdS_S_d --------------------------
	.section	.nv.info._Z9variance2PdS_S_d,"",@"SHT_CUDA_INFO"
	.sectionflags	@""
	.align	4


	//----- nvinfo : EIATTR_CUDA_API_VERSION
	.align		4
        /*0000*/ 	.byte	0x04, 0x37
        /*0002*/ 	.short	(.L_121 - .L_120)
.L_120:
        /*0004*/ 	.word	0x00000082


	//----- nvinfo : EIATTR_KPARAM_INFO
	.align		4
.L_121:
        /*0008*/ 	.byte	0x04, 0x17
        /*000a*/ 	.short	(.L_123 - .L_122)
.L_122:
        /*000c*/ 	.word	0x00000000
        /*0010*/ 	.short	0x0003
        /*0012*/ 	.short	0x0018
        /*0014*/ 	.byte	0x00, 0xf0, 0x21, 0x00


	//----- nvinfo : EIATTR_KPARAM_INFO
	.align		4
.L_123:
        /*0018*/ 	.byte	0x04, 0x17
        /*001a*/ 	.short	(.L_125 - .L_124)
.L_124:
        /*001c*/ 	.word	0x00000000
        /*0020*/ 	.short	0x0002
        /*0022*/ 	.short	0x0010
        /*0024*/ 	.byte	0x00, 0xf5, 0x21, 0x00


	//----- nvinfo : EIATTR_KPARAM_INFO
	.align		4
.L_125:
        /*0028*/ 	.byte	0x04, 0x17
        /*002a*/ 	.short	(.L_127 - .L_126)
.L_126:
        /*002c*/ 	.word	0x00000000
        /*0030*/ 	.short	0x0001
        /*0032*/ 	.short	0x0008
        /*0034*/ 	.byte	0x00, 0xf5, 0x21, 0x00


	//----- nvinfo : EIATTR_KPARAM_INFO
	.align		4
.L_127:
        /*0038*/ 	.byte	0x04, 0x17
        /*003a*/ 	.short	(.L_129 - .L_128)
.L_128:
        /*003c*/ 	.word	0x00000000
        /*0040*/ 	.short	0x0000
        /*0042*/ 	.short	0x0000
        /*0044*/ 	.byte	0x00, 0xf5, 0x21, 0x00


	//----- nvinfo : EIATTR_SPARSE_MMA_MASK
	.align		4
.L_129:
        /*0048*/ 	.byte	0x03, 0x50
        /*004a*/ 	.short	0x0000


	//----- nvinfo : EIATTR_MAXREG_COUNT
	.align		4
        /*004c*/ 	.byte	0x03, 0x1b
        /*004e*/ 	.short	0x00ff


	//----- nvinfo : EIATTR_NUM_BARRIERS
	.align		4
        /*0050*/ 	.byte	0x02, 0x4c
        /*0052*/ 	.byte	0x01
	.zero		1


	//----- nvinfo : EIATTR_MERCURY_ISA_VERSION
	.align		4
        /*0054*/ 	.byte	0x03, 0x5f
        /*0056*/ 	.short	0x0101


	//----- nvinfo : EIATTR_VRC_CTA_INIT_COUNT
	.align		4
        /*0058*/ 	.byte	0x02, 0x4a
	.zero		1
	.zero		1


	//----- nvinfo : EIATTR_EXIT_INSTR_OFFSETS
	.align		4
        /*005c*/ 	.byte	0x04, 0x1c
        /*005e*/ 	.short	(.L_131 - .L_130)


	//   ....[0]....
.L_130:
        /*0060*/ 	.word	0x000004a0


	//   ....[1]....
        /*0064*/ 	.word	0x00000520


	//----- nvinfo : EIATTR_CRS_STACK_SIZE
	.align		4
.L_131:
        /*0068*/ 	.byte	0x04, 0x1e
        /*006a*/ 	.short	(.L_133 - .L_132)
.L_132:
        /*006c*/ 	.word	0x00000000


	//----- nvinfo : EIATTR_CBANK_PARAM_SIZE
	.align		4
.L_133:
        /*0070*/ 	.byte	0x03, 0x19
        /*0072*/ 	.short	0x0020


	//----- nvinfo : EIATTR_PARAM_CBANK
	.align		4
        /*0074*/ 	.byte	0x04, 0x0a
        /*0076*/ 	.short	(.L_135 - .L_134)
	.align		4
.L_134:
        /*0078*/ 	.word	index@(.nv.constant0._Z9variance2PdS_S_d)
        /*007c*/ 	.short	0x0380
        /*007e*/ 	.short	0x0020


	//----- nvinfo : EIATTR_SW_WAR
	.align		4
.L_135:
        /*0080*/ 	.byte	0x04, 0x36
        /*0082*/ 	.short	(.L_137 - .L_136)
.L_136:
        /*0084*/ 	.word	0x00000008
.L_137:


//--------------------- .nv.callgraph             --------------------------
	.section	.nv.callgraph,"",@"SHT_CUDA_CALLGRAPH"
	.align	4
	.sectionentsize	8
	.align		4
        /*0000*/ 	.word	0x00000000
	.align		4
        /*0004*/ 	.word	0xffffffff
	.align		4
        /*0008*/ 	.word	0x00000000
	.align		4
        /*000c*/ 	.word	0xfffffffe
	.align		4
        /*0010*/ 	.word	0x00000000
	.align		4
        /*0014*/ 	.word	0xfffffffd
	.align		4
        /*0018*/ 	.word	0x00000000
	.align		4
        /*001c*/ 	.word	0xfffffffc


//--------------------- .text._Z9min_valuePdS_    --------------------------
	.section	.text._Z9min_valuePdS_,"ax",@progbits
	.align	128
        .global         _Z9min_valuePdS_
        .type           _Z9min_valuePdS_,@function
        .size           _Z9min_valuePdS_,(.L_x_52 - _Z9min_valuePdS_)
        .other          _Z9min_valuePdS_,@"STO_CUDA_ENTRY STV_DEFAULT"
_Z9min_valuePdS_:
.text._Z9min_valuePdS_:
[----:B------:R-:W-:Y:S01]  /*0000*/  LDC R1, c[0x0][0x37c] ;  /* 0x0000df00ff017b82 */ /* 0x000fe20000000800 */
[----:B------:R-:W0:Y:S07]  /*0010*/  S2R R10, SR_TID.X ;  /* 0x00000000000a7919 */ /* 0x000e2e0000002100 */
[----:B------:R-:W1:Y:S01]  /*0020*/  LDC.64 R2, c[0x0][0x380] ;  /* 0x0000e000ff027b82 */ /* 0x000e620000000a00 */
[----:B------:R-:W0:Y:S01]  /*0030*/  LDCU UR8, c[0x0][0x360] ;  /* 0x00006c00ff0877ac */ /* 0x000e220008000800 */
[----:B------:R-:W0:Y:S01]  /*0040*/  S2R R11, SR_CTAID.X ;  /* 0x00000000000b7919 */ /* 0x000e220000002500 */
[----:B------:R-:W2:Y:S01]  /*0050*/  LDCU.64 UR6, c[0x0][0x358] ;  /* 0x00006b00ff0677ac */ /* 0x000ea20008000a00 */
[----:B0-----:R-:W-:-:S04]  /*0060*/  IMAD R5, R11, UR8, R10 ;  /* 0x000000080b057c24 */ /* 0x001fc8000f8e020a */
[----:B-1----:R-:W-:-:S06]  /*0070*/  IMAD.WIDE.U32 R2, R5, 0x8, R2 ;  /* 0x0000000805027825 */ /* 0x002fcc00078e0002 */
[----:B--2---:R-:W2:Y:S01]  /*0080*/  LDG.E.64 R2, desc[UR6][R2.64] ;  /* 0x0000000602027981 */ /* 0x004ea2000c1e1b00 */
[----:B------:R-:W0:Y:S01]  /*0090*/  S2UR UR5, SR_CgaCtaId ;  /* 0x00000000000579c3 */ /* 0x000e220000008800 */
[----:B------:R-:W-:Y:S01]  /*00a0*/  UMOV UR4, 0x400 ;  /* 0x0000040000047882 */ /* 0x000fe20000000000 */
[----:B------:R-:W-:Y:S02]  /*00b0*/  UISETP.GE.U32.AND UP0, UPT, UR8, 0x2, UPT ;  /* 0x000000020800788c */ /* 0x000fe4000bf06070 */
[----:B0-----:R-:W-:-:S06]  /*00c0*/  ULEA UR4, UR5, UR4, 0x18 ;  /* 0x0000000405047291 */ /* 0x001fcc000f8ec0ff */
[----:B------:R-:W-:-:S05]  /*00d0*/  LEA R9, R10, UR4, 0x3 ;  /* 0x000000040a097c11 */ /* 0x000fca000f8e18ff */
[----:B--2---:R0:W-:Y:S01]  /*00e0*/  STS.64 [R9], R2 ;  /* 0x0000000209007388 */ /* 0x0041e20000000a00 */
[----:B------:R-:W-:Y:S06]  /*00f0*/  BAR.SYNC.DEFER_BLOCKING 0x0 ;  /* 0x0000000000007b1d */ /* 0x000fec0000010000 */
[----:B------:R-:W-:Y:S05]  /*0100*/  BRA.U !UP0, `(.L_x_0) ;  /* 0x0000000108547547 */ /* 0x000fea000b800000 */
[----:B------:R-:W-:-:S07]  /*0110*/  IMAD.U32 R0, RZ, RZ, UR8 ;  /* 0x00000008ff007e24 */ /* 0x000fce000f8e00ff */
.L_x_3:
[----:B------:R-:W-:Y:S01]  /*0120*/  SHF.R.U32.HI R12, RZ, 0x1, R0 ;  /* 0x00000001ff0c7819 */ /* 0x000fe20000011600 */
[----:B------:R-:W-:Y:S03]  /*0130*/  BSSY.RECONVERGENT B0, `(.L_x_1) ;  /* 0x000000e000007945 */ /* 0x000fe60003800200 */
[----:B------:R-:W-:-:S13]  /*0140*/  ISETP.GE.U32.AND P0, PT, R10, R12, PT ;  /* 0x0000000c0a00720c */ /* 0x000fda0003f06070 */
[----:B-1----:R-:W-:Y:S05]  /*0150*/  @P0 BRA `(.L_x_2) ;  /* 0x00000000002c0947 */ /* 0x002fea0003800000 */
[----:B------:R-:W-:Y:S01]  /*0160*/  IMAD R8, R12, 0x8, R9 ;  /* 0x000000080c087824 */ /* 0x000fe200078e0209 */
[----:B0-----:R-:W-:Y:S01]  /*0170*/  LDS.64 R2, [R9] ;  /* 0x0000000009027984 */ /* 0x001fe20000000a00 */
[----:B------:R-:W-:-:S03]  /*0180*/  IMAD.MOV.U32 R6, RZ, RZ, RZ ;  /* 0x000000ffff067224 */ /* 0x000fc600078e00ff */
[----:B------:R-:W0:Y:S02]  /*0190*/  LDS.64 R4, [R8] ;  /* 0x0000000008047984 */ /* 0x000e240000000a00 */
[----:B0-----:R-:W-:-:S06]  /*01a0*/  DSETP.GT.AND P0, PT, R2, R4, PT ;  /* 0x000000040200722a */ /* 0x001fcc0003f04000 */
[----:B------:R-:W-:Y:S01]  /*01b0*/  FSEL R7, RZ, 1.875, !P0 ;  /* 0x3ff00000ff077808 */ /* 0x000fe20004000000 */
[----:B------:R-:W-:-:S05]  /*01c0*/  DSETP.GTU.AND P0, PT, R2, R4, PT ;  /* 0x000000040200722a */ /* 0x000fca0003f0c000 */
[----:B------:R-:W-:Y:S01]  /*01d0*/  DMUL R4, R4, R6 ;  /* 0x0000000604047228 */ /* 0x000fe20000000000 */
[----:B------:R-:W-:-:S07]  /*01e0*/  FSEL R7, RZ, 1.875, P0 ;  /* 0x3ff00000ff077808 */ /* 0x000fce0000000000 */
[----:B------:R-:W-:-:S07]  /*01f0*/  DFMA R4, R2, R6, R4 ;  /* 0x000000060204722b */ /* 0x000fce0000000004 */
[----:B------:R1:W-:Y:S04]  /*0200*/  STS.64 [R9], R4 ;  /* 0x0000000409007388 */ /* 0x0003e80000000a00 */
.L_x_2:
[----:B------:R-:W-:Y:S05]  /*0210*/  BSYNC.RECONVERGENT B0 ;  /* 0x0000000000007941 */ /* 0x000fea0003800200 */
.L_x_1:
[----:B------:R-:W-:Y:S01]  /*0220*/  BAR.SYNC.DEFER_BLOCKING 0x0 ;  /* 0x0000000000007b1d */ /* 0x000fe20000010000 */
[----:B------:R-:W-:Y:S01]  /*0230*/  ISETP.GT.U32.AND P0, PT, R0, 0x3, PT ;  /* 0x000000030000780c */ /* 0x000fe20003f04070 */
[----:B------:R-:W-:-:S12]  /*0240*/  IMAD.MOV.U32 R0, RZ, RZ, R12 ;  /* 0x000000ffff007224 */ /* 0x000fd800078e000c */
[----:B------:R-:W-:Y:S05]  /*0250*/  @P0 BRA `(.L_x_3) ;  /* 0xfffffffc00b00947 */ /* 0x000fea000383ffff */
.L_x_0:
[----:B------:R-:W-:-:S13]  /*0260*/  ISETP.NE.AND P0, PT, R10, RZ, PT ;  /* 0x000000ff0a00720c */ /* 0x000fda0003f05270 */
[----:B------:R-:W-:Y:S05]  /*0270*/  @P0 EXIT ;  /* 0x000000000000094d */ /* 0x000fea0003800000 */
[----:B------:R-:W2:Y:S01]  /*0280*/  S2UR UR5, SR_CgaCtaId ;  /* 0x00000000000579c3 */ /* 0x000ea20000008800 */
[----:B------:R-:W-:-:S07]  /*0290*/  UMOV UR4, 0x400 ;  /* 0x0000040000047882 */ /* 0x000fce0000000000 */
[----:B-1----:R-:W1:Y:S01]  /*02a0*/  LDC.64 R4, c[0x0][0x388] ;  /* 0x0000e200ff047b82 */ /* 0x002e620000000a00 */
[----:B--2---:R-:W-:Y:S01]  /*02b0*/  ULEA UR4, UR5, UR4, 0x18 ;  /* 0x0000000405047291 */ /* 0x004fe2000f8ec0ff */
[----:B-1----:R-:W-:-:S08]  /*02c0*/  IMAD.WIDE.U32 R4, R11, 0x8, R4 ;  /* 0x000000080b047825 */ /* 0x002fd000078e0004 */
[----:B0-----:R-:W0:Y:S04]  /*02d0*/  LDS.64 R2, [UR4] ;  /* 0x00000004ff027984 */ /* 0x001e280008000a00 */
[----:B0-----:R-:W-:Y:S01]  /*02e0*/  STG.E.64 desc[UR6][R4.64], R2 ;  /* 0x0000000204007986 */ /* 0x001fe2000c101b06 */
[----:B------:R-:W-:Y:S05]  /*02f0*/  EXIT ;  /* 0x000000000000794d */ /* 0x000fea0003800000 */
.L_x_4:
[----:B------:R-:W-:-:S00]  /*0300*/  BRA `(.L_x_4) ;  /* 0xfffffffc00fc7947 */ /* 0x000fc0000383ffff */
[----:B------:R-:W-:-:S00]  /*0310*/  NOP ;  /* 0x0000000000007918 */ /* 0x000fc00000000000 */
        /* <DEDUP_REMOVED lines=14> */
.L_x_52:


//--------------------- .text._Z9max_valuePdS_    --------------------------
	.section	.text._Z9max_valuePdS_,"ax",@progbits
	.align	128
        .global         _Z9max_valuePdS_
        .type           _Z9max_valuePdS_,@function
        .size           _Z9max_valuePdS_,(.L_x_53 - _Z9max_valuePdS_)
        .other          _Z9max_valuePdS_,@"STO_CUDA_ENTRY STV_DEFAULT"
_Z9max_valuePdS_:
.text._Z9max_valuePdS_:
        /* <DEDUP_REMOVED lines=18> */
.L_x_8:
        /* <DEDUP_REMOVED lines=8> */
[----:B0-----:R-:W-:-:S06]  /*01a0*/  DSETP.GEU.AND P0, PT, R2, R4, PT ;  /* 0x000000040200722a */ /* 0x001fcc0003f0e000 */
[----:B------:R-:W-:Y:S01]  /*01b0*/  FSEL R7, RZ, 1.875, P0 ;  /* 0x3ff00000ff077808 */ /* 0x000fe20000000000 */
[----:B------:R-:W-:-:S05]  /*01c0*/  DSETP.GE.AND P0, PT, R2, R4, PT ;  /* 0x000000040200722a */ /* 0x000fca0003f06000 */
[----:B------:R-:W-:Y:S01]  /*01d0*/  DMUL R4, R4, R6 ;  /* 0x0000000604047228 */ /* 0x000fe20000000000 */
[----:B------:R-:W-:-:S07]  /*01e0*/  FSEL R7, RZ, 1.875, !P0 ;  /* 0x3ff00000ff077808 */ /* 0x000fce0004000000 */
[----:B------:R-:W-:-:S07]  /*01f0*/  DFMA R4, R2, R6, R4 ;  /* 0x000000060204722b */ /* 0x000fce0000000004 */
[----:B------:R1:W-:Y:S04]  /*0200*/  STS.64 [R9], R4 ;  /* 0x0000000409007388 */ /* 0x0003e80000000a00 */
.L_x_7:
[----:B------:R-:W-:Y:S05]  /*0210*/  BSYNC.RECONVERGENT B0 ;  /* 0x0000000000007941 */ /* 0x000fea0003800200 */
.L_x_6:
[----:B------:R-:W-:Y:S01]  /*0220*/  BAR.SYNC.DEFER_BLOCKING 0x0 ;  /* 0x0000000000007b1d */ /* 0x000fe20000010000 */
[----:B------:R-:W-:Y:S01]  /*0230*/  ISETP.GT.U32.AND P0, PT, R0, 0x3, PT ;  /* 0x000000030000780c */ /* 0x000fe20003f04070 */
[----:B------:R-:W-:-:S12]  /*0240*/  IMAD.MOV.U32 R0, RZ, RZ, R12 ;  /* 0x000000ffff007224 */ /* 0x000fd800078e000c */
[----:B------:R-:W-:Y:S05]  /*0250*/  @P0 BRA `(.L_x_8) ;  /* 0xfffffffc00b00947 */ /* 0x000fea000383ffff */
.L_x_5:
        /* <DEDUP_REMOVED lines=10> */
.L_x_9:
        /* <DEDUP_REMOVED lines=16> */
.L_x_53:


//--------------------- .text._Z9norm_fro2PdS_S_  --------------------------
	.section	.text._Z9norm_fro2PdS_S_,"ax",@progbits
	.align	128
        .global         _Z9norm_fro2PdS_S_
        .type           _Z9norm_fro2PdS_S_,@function
        .size           _Z9norm_fro2PdS_S_,(.L_x_47 - _Z9norm_fro2PdS_S_)
        .other          _Z9norm_fro2PdS_S_,@"STO_CUDA_ENTRY STV_DEFAULT"
_Z9norm_fro2PdS_S_:
.text._Z9norm_fro2PdS_S_:
[----:B------:R-:W-:Y:S01]  /*0000*/  LDC R1, c[0x0][0x37c] ;  /* 0x0000df00ff017b82 */ /* 0x000fe20000000800 */
[----:B------:R-:W0:Y:S07]  /*0010*/  S2R R2, SR_TID.X ;  /* 0x0000000000027919 */ /* 0x000e2e0000002100 */
[----:B------:R-:W1:Y:S01]  /*0020*/  LDC.64 R8, c[0x0][0x388] ;  /* 0x0000e200ff087b82 */ /* 0x000e620000000a00 */
[----:B------:R-:W0:Y:S01]  /*0030*/  LDCU UR4, c[0x0][0x360] ;  /* 0x00006c00ff0477ac */ /* 0x000e220008000800 */
[----:B------:R-:W0:Y:S01]  /*0040*/  S2R R3, SR_CTAID.X ;  /* 0x0000000000037919 */ /* 0x000e220000002500 */
[----:B------:R-:W2:Y:S05]  /*0050*/  LDCU.64 UR6, c[0x0][0x358] ;  /* 0x00006b00ff0677ac */ /* 0x000eaa0008000a00 */
[----:B------:R-:W3:Y:S01]  /*0060*/  LDC.64 R6, c[0x0][0x380] ;  /* 0x0000e000ff067b82 */ /* 0x000ee20000000a00 */
[----:B0-----:R-:W-:-:S04]  /*0070*/  IMAD R5, R3, UR4, R2 ;  /* 0x0000000403057c24 */ /* 0x001fc8000f8e0202 */
[----:B-1----:R-:W-:-:S04]  /*0080*/  IMAD.WIDE.U32 R8, R5, 0x8, R8 ;  /* 0x0000000805087825 */ /* 0x002fc800078e0008 */
[----:B---3--:R-:W-:Y:S02]  /*0090*/  IMAD.WIDE.U32 R6, R5, 0x8, R6 ;  /* 0x0000000805067825 */ /* 0x008fe400078e0006 */
[----:B--2---:R-:W2:Y:S04]  /*00a0*/  LDG.E.64 R8, desc[UR6][R8.64] ;  /* 0x0000000608087981 */ /* 0x004ea8000c1e1b00 */
[----:B------:R-:W2:Y:S01]  /*00b0*/  LDG.E.64 R4, desc[UR6][R6.64] ;  /* 0x0000000606047981 */ /* 0x000ea2000c1e1b00 */
[----:B------:R-:W-:Y:S01]  /*00c0*/  BSSY.RECONVERGENT B0, `(.L_x_10) ;  /* 0x0000005000007945 */ /* 0x000fe20003800200 */
[----:B------:R-:W-:Y:S01]  /*00d0*/  IMAD.U32 R26, RZ, RZ, UR4 ;  /* 0x00000004ff1a7e24 */ /* 0x000fe2000f8e00ff */
[----:B------:R-:W-:Y:S01]  /*00e0*/  MOV R0, 0x110 ;  /* 0x0000011000007802 */ /* 0x000fe20000000f00 */
[----:B--2---:R-:W-:-:S11]  /*00f0*/  DADD R4, R4, -R8 ;  /* 0x0000000004047229 */ /* 0x004fd60000000808 */
[----:B------:R-:W-:Y:S05]  /*0100*/  CALL.REL.NOINC `($_Z9norm_fro2PdS_S_$__internal_accurate_pow) ;  /* 0x0000000000c47944 */ /* 0x000fea0003c00000 */
[----:B------:R-:W-:Y:S05]  /*0110*/  BSYNC.RECONVERGENT B0 ;  /* 0x0000000000007941 */ /* 0x000fea0003800200 */
.L_x_10:
[C---:B------:R-:W-:Y:S01]  /*0120*/  DADD R6, R4.reuse, 2 ;  /* 0x4000000004067429 */ /* 0x040fe20000000000 */
[----:B------:R-:W-:Y:S01]  /*0130*/  BSSY.RECONVERGENT B0, `(.L_x_11) ;  /* 0x000000e000007945 */ /* 0x000fe20003800200 */
[----:B------:R-:W-:-:S08]  /*0140*/  DSETP.NEU.AND P0, PT, R4, RZ, PT ;  /* 0x000000ff0400722a */ /* 0x000fd00003f0d000 */
[----:B------:R-:W-:Y:S01]  /*0150*/  LOP3.LUT R6, R7, 0x7ff00000, RZ, 0xc0, !PT ;  /* 0x7ff0000007067812 */ /* 0x000fe200078ec0ff */
[----:B------:R-:W-:-:S03]  /*0160*/  IMAD.MOV.U32 R7, RZ, RZ, R9 ;  /* 0x000000ffff077224 */ /* 0x000fc600078e0009 */
[----:B------:R-:W-:Y:S01]  /*0170*/  ISETP.NE.AND P1, PT, R6, 0x7ff00000, PT ;  /* 0x7ff000000600780c */ /* 0x000fe20003f25270 */
[----:B------:R-:W-:Y:S01]  /*0180*/  IMAD.MOV.U32 R6, RZ, RZ, R8 ;  /* 0x000000ffff067224 */ /* 0x000fe200078e0008 */
[----:B------:R-:W-:-:S11]  /*0190*/  @!P0 CS2R R6, SRZ ;  /* 0x0000000000068805 */ /* 0x000fd6000001ff00 */
[----:B------:R-:W-:Y:S05]  /*01a0*/  @P1 BRA `(.L_x_12) ;  /* 0x0000000000181947 */ /* 0x000fea0003800000 */
[----:B------:R-:W-:-:S14]  /*01b0*/  DSETP.NAN.AND P0, PT, R4, R4, PT ;  /* 0x000000040400722a */ /* 0x000fdc0003f08000 */
[----:B------:R-:W-:Y:S01]  /*01c0*/  @P0 DADD R6, R4, 2 ;  /* 0x4000000004060429 */ /* 0x000fe20000000000 */
[----:B------:R-:W-:Y:S10]  /*01d0*/  @P0 BRA `(.L_x_12) ;  /* 0x00000000000c0947 */ /* 0x000ff40003800000 */
[----:B------:R-:W-:-:S14]  /*01e0*/  DSETP.NEU.AND P0, PT, |R4|, +INF , PT ;  /* 0x7ff000000400742a */ /* 0x000fdc0003f0d200 */
[----:B------:R-:W-:Y:S02]  /*01f0*/  @!P0 IMAD.MOV.U32 R6, RZ, RZ, 0x0 ;  /* 0x00000000ff068424 */ /* 0x000fe400078e00ff */
[----:B------:R-:W-:-:S07]  /*0200*/  @!P0 IMAD.MOV.U32 R7, RZ, RZ, 0x7ff00000 ;  /* 0x7ff00000ff078424 */ /* 0x000fce00078e00ff */
.L_x_12:
[----:B------:R-:W-:Y:S05]  /*0210*/  BSYNC.RECONVERGENT B0 ;  /* 0x0000000000007941 */ /* 0x000fea0003800200 */
.L_x_11:
[----:B------:R-:W0:Y:S01]  /*0220*/  S2UR UR5, SR_CgaCtaId ;  /* 0x00000000000579c3 */ /* 0x000e220000008800 */
[----:B------:R-:W-:Y:S01]  /*0230*/  UMOV UR4, 0x400 ;  /* 0x0000040000047882 */ /* 0x000fe20000000000 */
[----:B------:R-:W-:Y:S01]  /*0240*/  DSETP.NEU.AND P0, PT, R4, 1, PT ;  /* 0x3ff000000400742a */ /* 0x000fe20003f0d000 */
[----:B------:R-:W-:-:S05]  /*0250*/  ISETP.GE.U32.AND P1, PT, R26, 0x2, PT ;  /* 0x000000021a00780c */ /* 0x000fca0003f26070 */
[----:B------:R-:W-:Y:S02]  /*0260*/  FSEL R4, R6, RZ, P0 ;  /* 0x000000ff06047208 */ /* 0x000fe40000000000 */
[----:B------:R-:W-:Y:S02]  /*0270*/  FSEL R5, R7, 1.875, P0 ;  /* 0x3ff0000007057808 */ /* 0x000fe40000000000 */
[----:B------:R-:W-:Y:S01]  /*0280*/  ISETP.NE.AND P0, PT, R2, RZ, PT ;  /* 0x000000ff0200720c */ /* 0x000fe20003f05270 */
[----:B0-----:R-:W-:-:S06]  /*0290*/  ULEA UR4, UR5, UR4, 0x18 ;  /* 0x0000000405047291 */ /* 0x001fcc000f8ec0ff */
[----:B------:R-:W-:-:S05]  /*02a0*/  LEA R9, R2, UR4, 0x3 ;  /* 0x0000000402097c11 */ /* 0x000fca000f8e18ff */
[----:B------:R0:W-:Y:S01]  /*02b0*/  STS.64 [R9], R4 ;  /* 0x0000000409007388 */ /* 0x0001e20000000a00 */
[----:B------:R-:W-:Y:S06]  /*02c0*/  BAR.SYNC.DEFER_BLOCKING 0x0 ;  /* 0x0000000000007b1d */ /* 0x000fec0000010000 */
[----:B------:R-:W-:Y:S05]  /*02d0*/  @!P1 BRA `(.L_x_13) ;  /* 0x00000000002c9947 */ /* 0x000fea0003800000 */
.L_x_14:
[----:B------:R-:W-:-:S04]  /*02e0*/  SHF.R.U32.HI R8, RZ, 0x1, R26 ;  /* 0x00000001ff087819 */ /* 0x000fc8000001161a */
[----:B------:R-:W-:-:S13]  /*02f0*/  ISETP.GE.U32.AND P1, PT, R2, R8, PT ;  /* 0x000000080200720c */ /* 0x000fda0003f26070 */
[----:B------:R-:W-:Y:S01]  /*0300*/  @!P1 IMAD R0, R8, 0x8, R9 ;  /* 0x0000000808009824 */ /* 0x000fe200078e0209 */
[----:B------:R-:W-:Y:S04]  /*0310*/  @!P1 LDS.64 R6, [R9] ;  /* 0x0000000009069984 */ /* 0x000fe80000000a00 */
[----:B0-----:R-:W0:Y:S02]  /*0320*/  @!P1 LDS.64 R4, [R0] ;  /* 0x0000000000049984 */ /* 0x001e240000000a00 */
[----:B0-----:R-:W-:-:S07]  /*0330*/  @!P1 DADD R4, R4, R6 ;  /* 0x0000000004049229 */ /* 0x001fce0000000006 */
[----:B------:R1:W-:Y:S01]  /*0340*/  @!P1 STS.64 [R9], R4 ;  /* 0x0000000409009388 */ /* 0x0003e20000000a00 */
[----:B------:R-:W-:Y:S01]  /*0350*/  BAR.SYNC.DEFER_BLOCKING 0x0 ;  /* 0x0000000000007b1d */ /* 0x000fe20000010000 */
[----:B------:R-:W-:Y:S02]  /*0360*/  ISETP.GT.U32.AND P1, PT, R26, 0x3, PT ;  /* 0x000000031a00780c */ /* 0x000fe40003f24070 */
[----:B------:R-:W-:-:S11]  /*0370*/  MOV R26, R8 ;  /* 0x00000008001a7202 */ /* 0x000fd60000000f00 */
[----:B-1----:R-:W-:Y:S05]  /*0380*/  @P1 BRA `(.L_x_14) ;  /* 0xfffffffc00d41947 */ /* 0x002fea000383ffff */
.L_x_13:
[----:B------:R-:W-:Y:S05]  /*0390*/  @P0 EXIT ;  /* 0x000000000000094d */ /* 0x000fea0003800000 */
[----:B------:R-:W1:Y:S01]  /*03a0*/  S2UR UR5, SR_CgaCtaId ;  /* 0x00000000000579c3 */ /* 0x000e620000008800 */
[----:B------:R-:W-:-:S07]  /*03b0*/  UMOV UR4, 0x400 ;  /* 0x0000040000047882 */ /* 0x000fce0000000000 */
[----:B------:R-:W2:Y:S01]  /*03c0*/  LDC.64 R6, c[0x0][0x390] ;  /* 0x0000e400ff067b82 */ /* 0x000ea20000000a00 */
[----:B-1----:R-:W-:Y:S01]  /*03d0*/  ULEA UR4, UR5, UR4, 0x18 ;  /* 0x0000000405047291 */ /* 0x002fe2000f8ec0ff */
[----:B--2---:R-:W-:-:S08]  /*03e0*/  IMAD.WIDE.U32 R2, R3, 0x8, R6 ;  /* 0x0000000803027825 */ /* 0x004fd000078e0006 */
[----:B0-----:R-:W0:Y:S04]  /*03f0*/  LDS.64 R4, [UR4] ;  /* 0x00000004ff047984 */ /* 0x001e280008000a00 */
[----:B0-----:R-:W-:Y:S01]  /*0400*/  STG.E.64 desc[UR6][R2.64], R4 ;  /* 0x0000000402007986 */ /* 0x001fe2000c101b06 */
[----:B------:R-:W-:Y:S05]  /*0410*/  EXIT ;  /* 0x000000000000794d */ /* 0x000fea0003800000 */
        .type           $_Z9norm_fro2PdS_S_$__internal_accurate_pow,@function
        .size           $_Z9norm_fro2PdS_S_$__internal_accurate_pow,(.L_x_47 - $_Z9norm_fro2PdS_S_$__internal_accurate_pow)
$_Z9norm_fro2PdS_S_$__internal_accurate_pow:
[----:B------:R-:W-:Y:S01]  /*0420*/  DADD R6, -RZ, |R4| ;  /* 0x00000000ff067229 */ /* 0x000fe20000000504 */
[----:B------:R-:W-:Y:S01]  /*0430*/  IMAD.MOV.U32 R14, RZ, RZ, RZ ;  /* 0x000000ffff0e7224 */ /* 0x000fe200078e00ff */
[----:B------:R-:W-:Y:S01]  /*0440*/  UMOV UR4, 0x7d2cafe2 ;  /* 0x7d2cafe200047882 */ /* 0x000fe20000000000 */
[----:B------:R-:W-:Y:S01]  /*0450*/  IMAD.MOV.U32 R20, RZ, RZ, 0x41ad3b5a ;  /* 0x41ad3b5aff147424 */ /* 0x000fe200078e00ff */
[----:B------:R-:W-:Y:S01]  /*0460*/  UMOV UR5, 0x3eb0f5ff ;  /* 0x3eb0f5ff00057882 */ /* 0x000fe20000000000 */
[----:B------:R-:W-:Y:S01]  /*0470*/  IMAD.MOV.U32 R21, RZ, RZ, 0x3ed0f5d2 ;  /* 0x3ed0f5d2ff157424 */ /* 0x000fe200078e00ff */
[----:B------:R-:W-:Y:S01]  /*0480*/  UMOV UR8, 0x3b39803f ;  /* 0x3b39803f00087882 */ /* 0x000fe20000000000 */
[----:B------:R-:W-:-:S03]  /*0490*/  UMOV UR9, 0x3c7abc9e ;  /* 0x3c7abc9e00097882 */ /* 0x000fc60000000000 */
[----:B------:R-:W-:Y:S01]  /*04a0*/  ISETP.GT.U32.AND P0, PT, R7, 0xfffff, PT ;  /* 0x000fffff0700780c */ /* 0x000fe20003f04070 */
[----:B------:R-:W-:-:S12]  /*04b0*/  IMAD.MOV.U32 R10, RZ, RZ, R7 ;  /* 0x000000ffff0a7224 */ /* 0x000fd800078e0007 */
[----:B------:R-:W-:-:S10]  /*04c0*/  @!P0 DMUL R8, R6, 1.80143985094819840000e+16 ;  /* 0x4350000006088828 */ /* 0x000fd40000000000 */
[----:B------:R-:W-:Y:S02]  /*04d0*/  @!P0 IMAD.MOV.U32 R10, RZ, RZ, R9 ;  /* 0x000000ffff0a8224 */ /* 0x000fe400078e0009 */
[----:B------:R-:W-:-:S03]  /*04e0*/  @!P0 IMAD.MOV.U32 R6, RZ, RZ, R8 ;  /* 0x000000ffff068224 */ /* 0x000fc600078e0008 */
[----:B------:R-:W-:Y:S01]  /*04f0*/  LOP3.LUT R10, R10, 0x800fffff, RZ, 0xc0, !PT ;  /* 0x800fffff0a0a7812 */ /* 0x000fe200078ec0ff */
[----:B------:R-:W-:Y:S01]  /*0500*/  IMAD.MOV.U32 R12, RZ, RZ, R6 ;  /* 0x000000ffff0c7224 */ /* 0x000fe200078e0006 */
[----:B------:R-:W-:Y:S02]  /*0510*/  SHF.R.U32.HI R6, RZ, 0x14, R7 ;  /* 0x00000014ff067819 */ /* 0x000fe40000011607 */
[----:B------:R-:W-:Y:S02]  /*0520*/  LOP3.LUT R13, R10, 0x3ff00000, RZ, 0xfc, !PT ;  /* 0x3ff000000a0d7812 */ /* 0x000fe400078efcff */
[----:B------:R-:W-:Y:S01]  /*0530*/  @!P0 LEA.HI R6, R9, 0xffffffca, RZ, 0xc ;  /* 0xffffffca09068811 */ /* 0x000fe200078f60ff */
[----:B------:R-:W-:Y:S01]  /*0540*/  IMAD.MOV.U32 R9, RZ, RZ, 0x43300000 ;  /* 0x43300000ff097424 */ /* 0x000fe200078e00ff */
[----:B------:R-:W-:Y:S02]  /*0550*/  ISETP.GE.U32.AND P1, PT, R13, 0x3ff6a09f, PT ;  /* 0x3ff6a09f0d00780c */ /* 0x000fe40003f26070 */
[----:B------:R-:W-:-:S11]  /*0560*/  IADD3 R8, PT, PT, R6, -0x3ff, RZ ;  /* 0xfffffc0106087810 */ /* 0x000fd60007ffe0ff */
[----:B------:R-:W-:Y:S02]  /*0570*/  @P1 VIADD R11, R13, 0xfff00000 ;  /* 0xfff000000d0b1836 */ /* 0x000fe40000000000 */
[----:B------:R-:W-:-:S03]  /*0580*/  @P1 VIADD R8, R6, 0xfffffc02 ;  /* 0xfffffc0206081836 */ /* 0x000fc60000000000 */
[----:B------:R-:W-:Y:S02]  /*0590*/  @P1 MOV R13, R11 ;  /* 0x0000000b000d1202 */ /* 0x000fe40000000f00 */
[----:B------:R-:W-:-:S04]  /*05a0*/  LOP3.LUT R8, R8, 0x80000000, RZ, 0x3c, !PT ;  /* 0x8000000008087812 */ /* 0x000fc800078e3cff */
[C---:B------:R-:W-:Y:S02]  /*05b0*/  DADD R16, R12.reuse, 1 ;  /* 0x3ff000000c107429 */ /* 0x040fe40000000000 */
[----:B------:R-:W-:-:S04]  /*05c0*/  DADD R12, R12, -1 ;  /* 0xbff000000c0c7429 */ /* 0x000fc80000000000 */
[----:B------:R-:W0:Y:S02]  /*05d0*/  MUFU.RCP64H R15, R17 ;  /* 0x00000011000f7308 */ /* 0x000e240000001800 */
[----:B0-----:R-:W-:-:S08]  /*05e0*/  DFMA R10, -R16, R14, 1 ;  /* 0x3ff00000100a742b */ /* 0x001fd0000000010e */
[----:B------:R-:W-:-:S08]  /*05f0*/  DFMA R10, R10, R10, R10 ;  /* 0x0000000a0a0a722b */ /* 0x000fd0000000000a */
[----:B------:R-:W-:-:S08]  /*0600*/  DFMA R14, R14, R10, R14 ;  /* 0x0000000a0e0e722b */ /* 0x000fd0000000000e */
[----:B------:R-:W-:-:S08]  /*0610*/  DMUL R10, R12, R14 ;  /* 0x0000000e0c0a7228 */ /* 0x000fd00000000000 */
[----:B------:R-:W-:-:S08]  /*0620*/  DFMA R10, R12, R14, R10 ;  /* 0x0000000e0c0a722b */ /* 0x000fd0000000000a */
[----:B------:R-:W-:-:S08]  /*0630*/  DMUL R18, R10, R10 ;  /* 0x0000000a0a127228 */ /* 0x000fd00000000000 */
[----:B------:R-:W-:Y:S01]  /*0640*/  DFMA R16, R18, UR4, R20 ;  /* 0x0000000412107c2b */ /* 0x000fe20008000014 */
[----:B------:R-:W-:Y:S01]  /*0650*/  UMOV UR4, 0x75488a3f ;  /* 0x75488a3f00047882 */ /* 0x000fe20000000000 */
[----:B------:R-:W-:Y:S01]  /*0660*/  UMOV UR5, 0x3ef3b20a ;  /* 0x3ef3b20a00057882 */ /* 0x000fe20000000000 */
[----:B------:R-:W-:-:S05]  /*0670*/  DADD R20, R12, -R10 ;  /* 0x000000000c147229 */ /* 0x000fca000000080a */
[----:B------:R-:W-:Y:S01]  /*0680*/  DFMA R16, R18, R16, UR4 ;  /* 0x0000000412107e2b */ /* 0x000fe20008000010 */
[----:B------:R-:W-:Y:S01]  /*0690*/  UMOV UR4, 0xe4faecd5 ;  /* 0xe4faecd500047882 */ /* 0x000fe20000000000 */
[----:B------:R-:W-:Y:S01]  /*06a0*/  UMOV UR5, 0x3f1745cd ;  /* 0x3f1745cd00057882 */ /* 0x000fe20000000000 */
[----:B------:R-:W-:-:S05]  /*06b0*/  DADD R22, R20, R20 ;  /* 0x0000000014167229 */ /* 0x000fca0000000014 */
[----:B------:R-:W-:Y:S01]  /*06c0*/  DFMA R16, R18, R16, UR4 ;  /* 0x0000000412107e2b */ /* 0x000fe20008000010 */
[----:B------:R-:W-:Y:S01]  /*06d0*/  UMOV UR4, 0x258a578b ;  /* 0x258a578b00047882 */ /* 0x000fe20000000000 */
[----:B------:R-:W-:Y:S01]  /*06e0*/  UMOV UR5, 0x3f3c71c7 ;  /* 0x3f3c71c700057882 */ /* 0x000fe20000000000 */
[----:B------:R-:W-:-:S05]  /*06f0*/  DFMA R22, R12, -R10, R22 ;  /* 0x8000000a0c16722b */ /* 0x000fca0000000016 */
[----:B------:R-:W-:Y:S01]  /*0700*/  DFMA R16, R18, R16, UR4 ;  /* 0x0000000412107e2b */ /* 0x000fe20008000010 */
[----:B------:R-:W-:Y:S01]  /*0710*/  UMOV UR4, 0x9242b910 ;  /* 0x9242b91000047882 */ /* 0x000fe20000000000 */
[----:B------:R-:W-:Y:S01]  /*0720*/  UMOV UR5, 0x3f624924 ;  /* 0x3f62492400057882 */ /* 0x000fe20000000000 */
[----:B------:R-:W-:-:S05]  /*0730*/  DMUL R14, R14, R22 ;  /* 0x000000160e0e7228 */ /* 0x000fca0000000000 */
[----:B------:R-:W-:Y:S01]  /*0740*/  DFMA R16, R18, R16, UR4 ;  /* 0x0000000412107e2b */ /* 0x000fe20008000010 */
[----:B------:R-:W-:Y:S01]  /*0750*/  UMOV UR4, 0x99999dfb ;  /* 0x99999dfb00047882 */ /* 0x000fe20000000000 */
[----:B------:R-:W-:-:S06]  /*0760*/  UMOV UR5, 0x3f899999 ;  /* 0x3f89999900057882 */ /* 0x000fcc0000000000 */
[----:B------:R-:W-:Y:S01]  /*0770*/  DFMA R20, R18, R16, UR4 ;  /* 0x0000000412147e2b */ /* 0x000fe20008000010 */
[----:B------:R-:W-:Y:S01]  /*0780*/  UMOV UR4, 0x55555555 ;  /* 0x5555555500047882 */ /* 0x000fe20000000000 */
[----:B------:R-:W-:Y:S01]  /*0790*/  UMOV UR5, 0x3fb55555 ;  /* 0x3fb5555500057882 */ /* 0x000fe20000000000 */
[----:B------:R-:W-:-:S05]  /*07a0*/  DMUL R16, R10, R10 ;  /* 0x0000000a0a107228 */ /* 0x000fca0000000000 */
[----:B------:R-:W-:-:S03]  /*07b0*/  DFMA R12, R18, R20, UR4 ;  /* 0x00000004120c7e2b */ /* 0x000fc60008000014 */
[----:B------:R-:W-:-:S05]  /*07c0*/  DFMA R24, R10, R10, -R16 ;  /* 0x0000000a0a18722b */ /* 0x000fca0000000810 */
[----:B------:R-:W-:Y:S01]  /*07d0*/  DADD R22, -R12, UR4 ;  /* 0x000000040c167e29 */ /* 0x000fe20008000100 */
[----:B------:R-:W-:Y:S01]  /*07e0*/  UMOV UR4, 0xb9e7b0 ;  /* 0x00b9e7b000047882 */ /* 0x000fe20000000000 */
[----:B------:R-:W-:-:S06]  /*07f0*/  UMOV UR5, 0x3c46a4cb ;  /* 0x3c46a4cb00057882 */ /* 0x000fcc0000000000 */
[----:B------:R-:W-:Y:S02]  /*0800*/  DFMA R18, R18, R20, R22 ;  /* 0x000000141212722b */ /* 0x000fe40000000016 */
[----:B------:R-:W-:Y:S01]  /*0810*/  DMUL R20, R10, R16 ;  /* 0x000000100a147228 */ /* 0x000fe20000000000 */
[----:B------:R-:W-:Y:S02]  /*0820*/  VIADD R23, R15, 0x100000 ;  /* 0x001000000f177836 */ /* 0x000fe40000000000 */
[----:B------:R-:W-:-:S03]  /*0830*/  IMAD.MOV.U32 R22, RZ, RZ, R14 ;  /* 0x000000ffff167224 */ /* 0x000fc600078e000e */
[----:B------:R-:W-:Y:S01]  /*0840*/  DADD R18, R18, -UR4 ;  /* 0x8000000412127e29 */ /* 0x000fe20008000000 */
[----:B------:R-:W-:Y:S01]  /*0850*/  UMOV UR4, 0x80000000 ;  /* 0x8000000000047882 */ /* 0x000fe20000000000 */
[----:B------:R-:W-:Y:S01]  /*0860*/  UMOV UR5, 0x43300000 ;  /* 0x4330000000057882 */ /* 0x000fe20000000000 */
[C---:B------:R-:W-:Y:S02]  /*0870*/  DFMA R22, R10.reuse, R22, R24 ;  /* 0x000000160a16722b */ /* 0x040fe40000000018 */
[----:B------:R-:W-:Y:S02]  /*0880*/  DFMA R24, R10, R16, -R20 ;  /* 0x000000100a18722b */ /* 0x000fe40000000814 */
[----:B------:R-:W-:Y:S01]  /*0890*/  DADD R8, R8, -UR4 ;  /* 0x8000000408087e29 */ /* 0x000fe20008000000 */
[----:B------:R-:W-:Y:S01]  /*08a0*/  UMOV UR4, 0xfefa39ef ;  /* 0xfefa39ef00047882 */ /* 0x000fe20000000000 */
[----:B------:R-:W-:-:S04]  /*08b0*/  UMOV UR5, 0x3fe62e42 ;  /* 0x3fe62e4200057882 */ /* 0x000fc80000000000 */
[----:B------:R-:W-:Y:S02]  /*08c0*/  DFMA R24, R14, R16, R24 ;  /* 0x000000100e18722b */ /* 0x000fe40000000018 */
[----:B------:R-:W-:-:S06]  /*08d0*/  DADD R16, R12, R18 ;  /* 0x000000000c107229 */ /* 0x000fcc0000000012 */
[----:B------:R-:W-:Y:S02]  /*08e0*/  DFMA R22, R10, R22, R24 ;  /* 0x000000160a16722b */ /* 0x000fe40000000018 */
[----:B------:R-:W-:Y:S02]  /*08f0*/  DADD R24, R12, -R16 ;  /* 0x000000000c187229 */ /* 0x000fe40000000810 */
[----:B------:R-:W-:-:S06]  /*0900*/  DMUL R12, R16, R20 ;  /* 0x00000014100c7228 */ /* 0x000fcc0000000000 */
[----:B------:R-:W-:Y:S02]  /*0910*/  DADD R24, R18, R24 ;  /* 0x0000000012187229 */ /* 0x000fe40000000018 */
[----:B------:R-:W-:-:S08]  /*0920*/  DFMA R18, R16, R20, -R12 ;  /* 0x000000141012722b */ /* 0x000fd0000000080c */
[----:B------:R-:W-:-:S08]  /*0930*/  DFMA R18, R16, R22, R18 ;  /* 0x000000161012722b */ /* 0x000fd00000000012 */
[----:B------:R-:W-:-:S08]  /*0940*/  DFMA R24, R24, R20, R18 ;  /* 0x000000141818722b */ /* 0x000fd00000000012 */
[----:B------:R-:W-:-:S08]  /*0950*/  DADD R18, R12, R24 ;  /* 0x000000000c127229 */ /* 0x000fd00000000018 */
[--C-:B------:R-:W-:Y:S02]  /*0960*/  DADD R16, R10, R18.reuse ;  /* 0x000000000a107229 */ /* 0x100fe40000000012 */
[----:B------:R-:W-:-:S06]  /*0970*/  DADD R12, R12, -R18 ;  /* 0x000000000c0c7229 */ /* 0x000fcc0000000812 */
[----:B------:R-:W-:Y:S02]  /*0980*/  DADD R10, R10, -R16 ;  /* 0x000000000a0a7229 */ /* 0x000fe40000000810 */
[----:B------:R-:W-:-:S06]  /*0990*/  DADD R12, R24, R12 ;  /* 0x00000000180c7229 */ /* 0x000fcc000000000c */
[----:B------:R-:W-:-:S08]  /*09a0*/  DADD R10, R18, R10 ;  /* 0x00000000120a7229 */ /* 0x000fd0000000000a */
[----:B------:R-:W-:-:S08]  /*09b0*/  DADD R10, R12, R10 ;  /* 0x000000000c0a7229 */ /* 0x000fd0000000000a */
[----:B------:R-:W-:-:S08]  /*09c0*/  DADD R10, R14, R10 ;  /* 0x000000000e0a7229 */ /* 0x000fd0000000000a */
[----:B------:R-:W-:-:S08]  /*09d0*/  DADD R12, R16, R10 ;  /* 0x00000000100c7229 */ /* 0x000fd0000000000a */
[--C-:B------:R-:W-:Y:S02]  /*09e0*/  DFMA R6, R8, UR4, R12.reuse ;  /* 0x0000000408067c2b */ /* 0x100fe4000800000c */
[----:B------:R-:W-:-:S06]  /*09f0*/  DADD R16, R16, -R12 ;  /* 0x0000000010107229 */ /* 0x000fcc000000080c */
[----:B------:R-:W-:Y:S02]  /*0a00*/  DFMA R14, R8, -UR4, R6 ;  /* 0x80000004080e7c2b */ /* 0x000fe40008000006 */
[----:B------:R-:W-:-:S06]  /*0a10*/  DADD R16, R10, R16 ;  /* 0x000000000a107229 */ /* 0x000fcc0000000010 */
[----:B------:R-:W-:-:S08]  /*0a20*/  DADD R14, -R12, R14 ;  /* 0x000000000c0e7229 */ /* 0x000fd0000000010e */
[----:B------:R-:W-:-:S08]  /*0a30*/  DADD R14, R16, -R14 ;  /* 0x00000000100e7229 */ /* 0x000fd0000000080e */
[----:B------:R-:W-:-:S08]  /*0a40*/  DFMA R14, R8, UR8, R14 ;  /* 0x00000008080e7c2b */ /* 0x000fd0000800000e */
[----:B------:R-:W-:-:S08]  /*0a50*/  DADD R8, R6, R14 ;  /* 0x0000000006087229 */ /* 0x000fd0000000000e */
[----:B------:R-:W-:Y:S02]  /*0a60*/  DADD R10, R6, -R8 ;  /* 0x00000000060a7229 */ /* 0x000fe40000000808 */
[----:B------:R-:W-:-:S06]  /*0a70*/  DMUL R6, R8, 2 ;  /* 0x4000000008067828 */ /* 0x000fcc0000000000 */
[----:B------:R-:W-:Y:S02]  /*0a80*/  DADD R10, R14, R10 ;  /* 0x000000000e0a7229 */ /* 0x000fe4000000000a */
[----:B------:R-:W-:-:S08]  /*0a90*/  DFMA R12, R8, 2, -R6 ;  /* 0x40000000080c782b */ /* 0x000fd00000000806 */
[----:B------:R-:W-:Y:S01]  /*0aa0*/  DFMA R12, R10, 2, R12 ;  /* 0x400000000a0c782b */ /* 0x000fe2000000000c */
[----:B------:R-:W-:Y:S02]  /*0ab0*/  IMAD.MOV.U32 R10, RZ, RZ, 0x652b82fe ;  /* 0x652b82feff0a7424 */ /* 0x000fe400078e00ff */
[----:B------:R-:W-:-:S05]  /*0ac0*/  IMAD.MOV.U32 R11, RZ, RZ, 0x3ff71547 ;  /* 0x3ff71547ff0b7424 */ /* 0x000fca00078e00ff */
[----:B------:R-:W-:-:S08]  /*0ad0*/  DADD R8, R6, R12 ;  /* 0x0000000006087229 */ /* 0x000fd0000000000c */
[----:B------:R-:W-:Y:S02]  /*0ae0*/  DFMA R10, R8, R10, 6.75539944105574400000e+15 ;  /* 0x43380000080a742b */ /* 0x000fe4000000000a */
[----:B------:R-:W-:Y:S01]  /*0af0*/  FSETP.GEU.AND P0, PT, |R9|, 4.1917929649353027344, PT ;  /* 0x4086232b0900780b */ /* 0x000fe20003f0e200 */
[----:B------:R-:W-:-:S05]  /*0b00*/  DADD R6, R6, -R8 ;  /* 0x0000000006067229 */ /* 0x000fca0000000808 */
[----:B------:R-:W-:-:S03]  /*0b10*/  DADD R14, R10, -6.75539944105574400000e+15 ;  /* 0xc33800000a0e7429 */ /* 0x000fc60000000000 */
[----:B------:R-:W-:-:S05]  /*0b20*/  DADD R12, R12, R6 ;  /* 0x000000000c0c7229 */ /* 0x000fca0000000006 */
[----:B------:R-:W-:Y:S01]  /*0b30*/  DFMA R16, R14, -UR4, R8 ;  /* 0x800000040e107c2b */ /* 0x000fe20008000008 */
[----:B------:R-:W-:Y:S01]  /*0b40*/  UMOV UR4, 0x3b39803f ;  /* 0x3b39803f00047882 */ /* 0x000fe20000000000 */
[----:B------:R-:W-:-:S06]  /*0b50*/  UMOV UR5, 0x3c7abc9e ;  /* 0x3c7abc9e00057882 */ /* 0x000fcc0000000000 */
[----:B------:R-:W-:Y:S01]  /*0b60*/  DFMA R14, R14, -UR4, R16 ;  /* 0x800000040e0e7c2b */ /* 0x000fe20008000010 */
[----:B------:R-:W-:Y:S01]  /*0b70*/  UMOV UR4, 0x69ce2bdf ;  /* 0x69ce2bdf00047882 */ /* 0x000fe20000000000 */
[----:B------:R-:W-:Y:S01]  /*0b80*/  MOV R16, 0xfca213ea ;  /* 0xfca213ea00107802 */ /* 0x000fe20000000f00 */
[----:B------:R-:W-:Y:S01]  /*0b90*/  IMAD.MOV.U32 R17, RZ, RZ, 0x3e928af3 ;  /* 0x3e928af3ff117424 */ /* 0x000fe200078e00ff */
[----:B------:R-:W-:-:S05]  /*0ba0*/  UMOV UR5, 0x3e5ade15 ;  /* 0x3e5ade1500057882 */ /* 0x000fca0000000000 */
[----:B------:R-:W-:Y:S01]  /*0bb0*/  DFMA R16, R14, UR4, R16 ;  /* 0x000000040e107c2b */ /* 0x000fe20008000010 */
[----:B------:R-:W-:Y:S01]  /*0bc0*/  UMOV UR4, 0x62401315 ;  /* 0x6240131500047882 */ /* 0x000fe20000000000 */
[----:B------:R-:W-:-:S06]  /*0bd0*/  UMOV UR5, 0x3ec71dee ;  /* 0x3ec71dee00057882 */ /* 0x000fcc0000000000 */
[----:B------:R-:W-:Y:S01]  /*0be0*/  DFMA R16, R14, R16, UR4 ;  /* 0x000000040e107e2b */ /* 0x000fe20008000010 */
        /* <DEDUP_REMOVED lines=20> */
[----:B------:R-:W-:-:S08]  /*0d30*/  DFMA R16, R14, R16, UR4 ;  /* 0x000000040e107e2b */ /* 0x000fd00008000010 */
[----:B------:R-:W-:-:S08]  /*0d40*/  DFMA R16, R14, R16, 1 ;  /* 0x3ff000000e10742b */ /* 0x000fd00000000010 */
[----:B------:R-:W-:-:S10]  /*0d50*/  DFMA R14, R14, R16, 1 ;  /* 0x3ff000000e0e742b */ /* 0x000fd40000000010 */
[----:B------:R-:W-:Y:S02]  /*0d60*/  IMAD R7, R10, 0x100000, R15 ;  /* 0x001000000a077824 */ /* 0x000fe400078e020f */
[----:B------:R-:W-:Y:S01]  /*0d70*/  IMAD.MOV.U32 R6, RZ, RZ, R14 ;  /* 0x000000ffff067224 */ /* 0x000fe200078e000e */
[----:B------:R-:W-:Y:S06]  /*0d80*/  @!P0 BRA `(.L_x_15) ;  /* 0x0000000000308947 */ /* 0x000fec0003800000 */
[----:B------:R-:W-:Y:S01]  /*0d90*/  FSETP.GEU.AND P1, PT, |R9|, 4.2275390625, PT ;  /* 0x408748000900780b */ /* 0x000fe20003f2e200 */
[C---:B------:R-:W-:Y:S02]  /*0da0*/  DADD R16, R8.reuse, +INF ;  /* 0x7ff0000008107429 */ /* 0x040fe40000000000 */
[----:B------:R-:W-:-:S08]  /*0db0*/  DSETP.GEU.AND P0, PT, R8, RZ, PT ;  /* 0x000000ff0800722a */ /* 0x000fd00003f0e000 */
[----:B------:R-:W-:Y:S02]  /*0dc0*/  FSEL R7, R17, RZ, P0 ;  /* 0x000000ff11077208 */ /* 0x000fe40000000000 */
[----:B------:R-:W-:-:S04]  /*0dd0*/  @!P1 LEA.HI R6, R10, R10, RZ, 0x1 ;  /* 0x0000000a0a069211 */ /* 0x000fc800078f08ff */
[----:B------:R-:W-:Y:S02]  /*0de0*/  @!P1 SHF.R.S32.HI R9, RZ, 0x1, R6 ;  /* 0x00000001ff099819 */ /* 0x000fe40000011406 */
[----:B------:R-:W-:Y:S02]  /*0df0*/  FSEL R6, R16, RZ, P0 ;  /* 0x000000ff10067208 */ /* 0x000fe40000000000 */
[----:B------:R-:W-:Y:S01]  /*0e00*/  @!P1 LEA R15, R9, R15, 0x14 ;  /* 0x0000000f090f9211 */ /* 0x000fe200078ea0ff */
[----:B------:R-:W-:-:S05]  /*0e10*/  @!P1 IMAD.IADD R8, R10, 0x1, -R9 ;  /* 0x000000010a089824 */ /* 0x000fca00078e0a09 */
[----:B------:R-:W-:Y:S01]  /*0e20*/  @!P1 LEA R9, R8, 0x3ff00000, 0x14 ;  /* 0x3ff0000008099811 */ /* 0x000fe200078ea0ff */
[----:B------:R-:W-:-:S06]  /*0e30*/  @!P1 IMAD.MOV.U32 R8, RZ, RZ, RZ ;  /* 0x000000ffff089224 */ /* 0x000fcc00078e00ff */
[----:B------:R-:W-:-:S11]  /*0e40*/  @!P1 DMUL R6, R14, R8 ;  /* 0x000000080e069228 */ /* 0x000fd60000000000 */
.L_x_15:
[----:B------:R-:W-:Y:S02]  /*0e50*/  DFMA R12, R12, R6, R6 ;  /* 0x000000060c0c722b */ /* 0x000fe40000000006 */
[----:B------:R-:W-:-:S08]  /*0e60*/  DSETP.NEU.AND P0, PT, |R6|, +INF , PT ;  /* 0x7ff000000600742a */ /* 0x000fd00003f0d200 */
[----:B------:R-:W-:Y:S01]  /*0e70*/  FSEL R8, R6, R12, !P0 ;  /* 0x0000000c06087208 */ /* 0x000fe20004000000 */
[----:B------:R-:W-:Y:S01]  /*0e80*/  IMAD.MOV.U32 R6, RZ, RZ, R0 ;  /* 0x000000ffff067224 */ /* 0x000fe200078e0000 */
[----:B------:R-:W-:Y:S01]  /*0e90*/  FSEL R9, R7, R13, !P0 ;  /* 0x0000000d07097208 */ /* 0x000fe20004000000 */
[----:B------:R-:W-:-:S04]  /*0ea0*/  IMAD.MOV.U32 R7, RZ, RZ, 0x0 ;  /* 0x00000000ff077424 */ /* 0x000fc800078e00ff */
[----:B------:R-:W-:Y:S05]  /*0eb0*/  RET.REL.NODEC R6 `(_Z9norm_fro2PdS_S_) ;  /* 0xfffffff006507950 */ /* 0x000fea0003c3ffff */
.L_x_16:
        /* <DEDUP_REMOVED lines=12> */
.L_x_47:


//--------------------- .text._Z8norm_froPdS_     --------------------------
	.section	.text._Z8norm_froPdS_,"ax",@progbits
	.align	128
        .global         _Z8norm_froPdS_
        .type           _Z8norm_froPdS_,@function
        .size           _Z8norm_froPdS_,(.L_x_55 - _Z8norm_froPdS_)
        .other          _Z8norm_froPdS_,@"STO_CUDA_ENTRY STV_DEFAULT"
_Z8norm_froPdS_:
.text._Z8norm_froPdS_:
        /* <DEDUP_REMOVED lines=11> */
[----:B------:R-:W-:Y:S01]  /*00b0*/  UISETP.GE.U32.AND UP0, UPT, UR8, 0x2, UPT ;  /* 0x000000020800788c */ /* 0x000fe2000bf06070 */
[----:B------:R-:W-:Y:S01]  /*00c0*/  ISETP.NE.AND P0, PT, R8, RZ, PT ;  /* 0x000000ff0800720c */ /* 0x000fe20003f05270 */
[----:B0-----:R-:W-:-:S06]  /*00d0*/  ULEA UR4, UR5, UR4, 0x18 ;  /* 0x0000000405047291 */ /* 0x001fcc000f8ec0ff */
[----:B------:R-:W-:Y:S01]  /*00e0*/  LEA R7, R8, UR4, 0x3 ;  /* 0x0000000408077c11 */ /* 0x000fe2000f8e18ff */
[----:B--2---:R-:W-:-:S07]  /*00f0*/  DMUL R4, R2, R2 ;  /* 0x0000000202047228 */ /* 0x004fce0000000000 */
[----:B------:R0:W-:Y:S01]  /*0100*/  STS.64 [R7], R4 ;  /* 0x0000000407007388 */ /* 0x0001e20000000a00 */
[----:B------:R-:W-:Y:S06]  /*0110*/  BAR.SYNC.DEFER_BLOCKING 0x0 ;  /* 0x0000000000007b1d */ /* 0x000fec0000010000 */
[----:B------:R-:W-:Y:S05]  /*0120*/  BRA.U !UP0, `(.L_x_17) ;  /* 0x0000000108307547 */ /* 0x000fea000b800000 */
[----:B------:R-:W-:-:S07]  /*0130*/  IMAD.U32 R0, RZ, RZ, UR8 ;  /* 0x00000008ff007e24 */ /* 0x000fce000f8e00ff */
.L_x_18:
[----:B------:R-:W-:-:S04]  /*0140*/  SHF.R.U32.HI R10, RZ, 0x1, R0 ;  /* 0x00000001ff0a7819 */ /* 0x000fc80000011600 */
[----:B------:R-:W-:-:S13]  /*0150*/  ISETP.GE.U32.AND P1, PT, R8, R10, PT ;  /* 0x0000000a0800720c */ /* 0x000fda0003f26070 */
[----:B------:R-:W-:Y:S01]  /*0160*/  @!P1 LEA R6, R10, R7, 0x3 ;  /* 0x000000070a069211 */ /* 0x000fe200078e18ff */
[----:B0-----:R-:W-:Y:S04]  /*0170*/  @!P1 LDS.64 R4, [R7] ;  /* 0x0000000007049984 */ /* 0x001fe80000000a00 */
[----:B------:R-:W0:Y:S02]  /*0180*/  @!P1 LDS.64 R2, [R6] ;  /* 0x0000000006029984 */ /* 0x000e240000000a00 */
[----:B0-----:R-:W-:-:S07]  /*0190*/  @!P1 DADD R2, R2, R4 ;  /* 0x0000000002029229 */ /* 0x001fce0000000004 */
[----:B------:R1:W-:Y:S01]  /*01a0*/  @!P1 STS.64 [R7], R2 ;  /* 0x0000000207009388 */ /* 0x0003e20000000a00 */
[----:B------:R-:W-:Y:S01]  /*01b0*/  BAR.SYNC.DEFER_BLOCKING 0x0 ;  /* 0x0000000000007b1d */ /* 0x000fe20000010000 */
[----:B------:R-:W-:Y:S01]  /*01c0*/  ISETP.GT.U32.AND P1, PT, R0, 0x3, PT ;  /* 0x000000030000780c */ /* 0x000fe20003f24070 */
[----:B------:R-:W-:-:S12]  /*01d0*/  IMAD.MOV.U32 R0, RZ, RZ, R10 ;  /* 0x000000ffff007224 */ /* 0x000fd800078e000a */
[----:B-1----:R-:W-:Y:S05]  /*01e0*/  @P1 BRA `(.L_x_18) ;  /* 0xfffffffc00d41947 */ /* 0x002fea000383ffff */
.L_x_17:
[----:B------:R-:W-:Y:S05]  /*01f0*/  @P0 EXIT ;  /* 0x000000000000094d */ /* 0x000fea0003800000 */
[----:B------:R-:W1:Y:S01]  /*0200*/  S2UR UR5, SR_CgaCtaId ;  /* 0x00000000000579c3 */ /* 0x000e620000008800 */
[----:B------:R-:W-:-:S07]  /*0210*/  UMOV UR4, 0x400 ;  /* 0x0000040000047882 */ /* 0x000fce0000000000 */
[----:B0-----:R-:W0:Y:S01]  /*0220*/  LDC.64 R4, c[0x0][0x388] ;  /* 0x0000e200ff047b82 */ /* 0x001e220000000a00 */
[----:B-1----:R-:W-:Y:S01]  /*0230*/  ULEA UR4, UR5, UR4, 0x18 ;  /* 0x0000000405047291 */ /* 0x002fe2000f8ec0ff */
[----:B0-----:R-:W-:-:S08]  /*0240*/  IMAD.WIDE.U32 R4, R9, 0x8, R4 ;  /* 0x0000000809047825 */ /* 0x001fd000078e0004 */
[----:B------:R-:W0:Y:S04]  /*0250*/  LDS.64 R2, [UR4] ;  /* 0x00000004ff027984 */ /* 0x000e280008000a00 */
[----:B0-----:R-:W-:Y:S01]  /*0260*/  STG.E.64 desc[UR6][R4.64], R2 ;  /* 0x0000000204007986 */ /* 0x001fe2000c101b06 */
[----:B------:R-:W-:Y:S05]  /*0270*/  EXIT ;  /* 0x000000000000794d */ /* 0x000fea0003800000 */
.L_x_19:
        /* <DEDUP_REMOVED lines=16> */
.L_x_55:


//--------------------- .text._Z9variance3PdS_S_d --------------------------
	.section	.text._Z9variance3PdS_S_d,"ax",@progbits
	.align	128
        .global         _Z9variance3PdS_S_d
        .type           _Z9variance3PdS_S_d,@function
        .size           _Z9variance3PdS_S_d,(.L_x_49 - _Z9variance3PdS_S_d)
        .other          _Z9variance3PdS_S_d,@"STO_CUDA_ENTRY STV_DEFAULT"
_Z9variance3PdS_S_d:
.text._Z9variance3PdS_S_d:
[----:B------:R-:W-:Y:S08]  /*0000*/  LDC R1, c[0x0][0x37c] ;  /* 0x0000df00ff017b82 */ /* 0x000ff00000000800 */
[----:B------:R-:W0:Y:S01]  /*0010*/  LDC.64 R6, c[0x0][0x390] ;  /* 0x0000e400ff067b82 */ /* 0x000e220000000a00 */
[----:B------:R-:W0:Y:S01]  /*0020*/  LDCU.64 UR6, c[0x0][0x358] ;  /* 0x00006b00ff0677ac */ /* 0x000e220008000a00 */
[----:B------:R-:W1:Y:S06]  /*0030*/  LDCU UR4, c[0x0][0x39c] ;  /* 0x00007380ff0477ac */ /* 0x000e6c0008000800 */
[----:B------:R-:W2:Y:S01]  /*0040*/  LDC.64 R8, c[0x0][0x398] ;  /* 0x0000e600ff087b82 */ /* 0x000ea20000000a00 */
[----:B0-----:R-:W3:Y:S01]  /*0050*/  LDG.E.64 R6, desc[UR6][R6.64] ;  /* 0x0000000606067981 */ /* 0x001ee2000c1e1b00 */
[----:B-1----:R-:W2:Y:S01]  /*0060*/  MUFU.RCP64H R3, UR4 ;  /* 0x0000000400037d08 */ /* 0x002ea20008001800 */
[----:B------:R-:W-:-:S06]  /*0070*/  IMAD.MOV.U32 R2, RZ, RZ, 0x1 ;  /* 0x00000001ff027424 */ /* 0x000fcc00078e00ff */
[----:B--2---:R-:W-:-:S08]  /*0080*/  DFMA R4, R2, -R8, 1 ;  /* 0x3ff000000204742b */ /* 0x004fd00000000808 */
[----:B------:R-:W-:-:S08]  /*0090*/  DFMA R4, R4, R4, R4 ;  /* 0x000000040404722b */ /* 0x000fd00000000004 */
[----:B------:R-:W-:-:S08]  /*00a0*/  DFMA R4, R2, R4, R2 ;  /* 0x000000040204722b */ /* 0x000fd00000000002 */
[----:B------:R-:W-:-:S08]  /*00b0*/  DFMA R2, R4, -R8, 1 ;  /* 0x3ff000000402742b */ /* 0x000fd00000000808 */
[----:B------:R-:W-:-:S08]  /*00c0*/  DFMA R2, R4, R2, R4 ;  /* 0x000000020402722b */ /* 0x000fd00000000004 */
[----:B---3--:R-:W-:Y:S01]  /*00d0*/  DMUL R4, R6, R2 ;  /* 0x0000000206047228 */ /* 0x008fe20000000000 */
[----:B------:R-:W-:-:S07]  /*00e0*/  FSETP.GEU.AND P1, PT, |R7|, 6.5827683646048100446e-37, PT ;  /* 0x036000000700780b */ /* 0x000fce0003f2e200 */
[----:B------:R-:W-:-:S08]  /*00f0*/  DFMA R8, R4, -R8, R6 ;  /* 0x800000080408722b */ /* 0x000fd00000000006 */
[----:B------:R-:W-:-:S10]  /*0100*/  DFMA R4, R2, R8, R4 ;  /* 0x000000080204722b */ /* 0x000fd40000000004 */
[----:B------:R-:W-:-:S05]  /*0110*/  FFMA R0, RZ, UR4, R5 ;  /* 0x00000004ff007c23 */ /* 0x000fca0008000005 */
[----:B------:R-:W-:-:S13]  /*0120*/  FSETP.GT.AND P0, PT, |R0|, 1.469367938527859385e-39, PT ;  /* 0x001000000000780b */ /* 0x000fda0003f04200 */
[----:B------:R-:W-:Y:S05]  /*0130*/  @P0 BRA P1, `(.L_x_20) ;  /* 0x0000000000080947 */ /* 0x000fea0000800000 */
[----:B------:R-:W-:-:S07]  /*0140*/  MOV R0, 0x160 ;  /* 0x0000016000007802 */ /* 0x000fce0000000f00 */
[----:B------:R-:W-:Y:S05]  /*0150*/  CALL.REL.NOINC `($__internal_0_$__cuda_sm20_div_rn_f64_full) ;  /* 0x0000000400647944 */ /* 0x000fea0003c00000 */
.L_x_20:
[----:B------:R-:W0:Y:S01]  /*0160*/  S2R R2, SR_CTAID.X ;  /* 0x0000000000027919 */ /* 0x000e220000002500 */
[----:B------:R-:W0:Y:S01]  /*0170*/  LDCU UR4, c[0x0][0x360] ;  /* 0x00006c00ff0477ac */ /* 0x000e220008000800 */
[----:B------:R-:W1:Y:S01]  /*0180*/  LDC.64 R6, c[0x0][0x380] ;  /* 0x0000e000ff067b82 */ /* 0x000e620000000a00 */
[----:B------:R-:W2:Y:S01]  /*0190*/  S2R R3, SR_TID.X ;  /* 0x0000000000037919 */ /* 0x000ea20000002100 */
[----:B0-----:R-:W-:-:S04]  /*01a0*/  IMAD R0, R2, UR4, RZ ;  /* 0x0000000402007c24 */ /* 0x001fc8000f8e02ff */
[----:B--2---:R-:W-:-:S04]  /*01b0*/  IMAD R27, R0, 0x2, R3 ;  /* 0x00000002001b7824 */ /* 0x004fc800078e0203 */
[----:B-1----:R-:W-:-:S06]  /*01c0*/  IMAD.WIDE.U32 R6, R27, 0x8, R6 ;  /* 0x000000081b067825 */ /* 0x002fcc00078e0006 */
[----:B------:R-:W2:Y:S01]  /*01d0*/  LDG.E.64 R6, desc[UR6][R6.64] ;  /* 0x0000000606067981 */ /* 0x000ea2000c1e1b00 */
[----:B------:R-:W-:Y:S01]  /*01e0*/  BSSY.RECONVERGENT B0, `(.L_x_21) ;  /* 0x0000006000007945 */ /* 0x000fe20003800200 */
[----:B------:R-:W-:Y:S01]  /*01f0*/  IMAD.U32 R26, RZ, RZ, UR4 ;  /* 0x00000004ff1a7e24 */ /* 0x000fe2000f8e00ff */
[----:B------:R-:W-:Y:S01]  /*0200*/  MOV R0, 0x240 ;  /* 0x0000024000007802 */ /* 0x000fe20000000f00 */
[----:B--2---:R-:W-:-:S08]  /*0210*/  DADD R24, R6, -R4 ;  /* 0x0000000006187229 */ /* 0x004fd00000000804 */
[----:B------:R-:W-:-:S11]  /*0220*/  DADD R18, -RZ, |R24| ;  /* 0x00000000ff127229 */ /* 0x000fd60000000518 */
[----:B------:R-:W-:Y:S05]  /*0230*/  CALL.REL.NOINC `($_Z9variance3PdS_S_d$__internal_accurate_pow) ;  /* 0x0000000800907944 */ /* 0x000fea0003c00000 */
[----:B------:R-:W-:Y:S05]  /*0240*/  BSYNC.RECONVERGENT B0 ;  /* 0x0000000000007941 */ /* 0x000fea0003800200 */
.L_x_21:
[----:B------:R-:W0:Y:S01]  /*0250*/  LDC.64 R10, c[0x0][0x380] ;  /* 0x0000e000ff0a7b82 */ /* 0x000e220000000a00 */
[----:B------:R-:W-:-:S04]  /*0260*/  IMAD.IADD R27, R27, 0x1, R26 ;  /* 0x000000011b1b7824 */ /* 0x000fc800078e021a */
[----:B0-----:R-:W-:-:S06]  /*0270*/  IMAD.WIDE.U32 R10, R27, 0x8, R10 ;  /* 0x000000081b0a7825 */ /* 0x001fcc00078e000a */
[----:B------:R-:W2:Y:S01]  /*0280*/  LDG.E.64 R10, desc[UR6][R10.64] ;  /* 0x000000060a0a7981 */ /* 0x000ea2000c1e1b00 */
[C---:B------:R-:W-:Y:S01]  /*0290*/  DADD R8, R24.reuse, 2 ;  /* 0x4000000018087429 */ /* 0x040fe20000000000 */
[----:B------:R-:W-:Y:S01]  /*02a0*/  BSSY.RECONVERGENT B0, `(.L_x_22) ;  /* 0x000000f000007945 */ /* 0x000fe20003800200 */
[C---:B------:R-:W-:Y:S02]  /*02b0*/  DSETP.NEU.AND P1, PT, R24.reuse, RZ, PT ;  /* 0x000000ff1800722a */ /* 0x040fe40003f2d000 */
[----:B------:R-:W-:-:S06]  /*02c0*/  DSETP.NEU.AND P0, PT, R24, 1, PT ;  /* 0x3ff000001800742a */ /* 0x000fcc0003f0d000 */
[----:B------:R-:W-:-:S04]  /*02d0*/  LOP3.LUT R8, R9, 0x7ff00000, RZ, 0xc0, !PT ;  /* 0x7ff0000009087812 */ /* 0x000fc800078ec0ff */
[----:B------:R-:W-:Y:S02]  /*02e0*/  ISETP.NE.AND P2, PT, R8, 0x7ff00000, PT ;  /* 0x7ff000000800780c */ /* 0x000fe40003f45270 */
[----:B------:R-:W-:Y:S01]  /*02f0*/  @!P1 CS2R R6, SRZ ;  /* 0x0000000000069805 */ /* 0x000fe2000001ff00 */
[----:B--2---:R-:W-:-:S08]  /*0300*/  DADD R4, R10, -R4 ;  /* 0x000000000a047229 */ /* 0x004fd00000000804 */
[----:B------:R-:W-:Y:S02]  /*0310*/  DADD R18, -RZ, |R4| ;  /* 0x00000000ff127229 */ /* 0x000fe40000000504 */
[----:B------:R-:W-:Y:S09]  /*0320*/  @P2 BRA `(.L_x_23) ;  /* 0x0000000000182947 */ /* 0x000ff20003800000 */
[----:B------:R-:W-:-:S14]  /*0330*/  DSETP.NAN.AND P1, PT, R24, R24, PT ;  /* 0x000000181800722a */ /* 0x000fdc0003f28000 */
[----:B------:R-:W-:Y:S01]  /*0340*/  @P1 DADD R6, R24, 2 ;  /* 0x4000000018061429 */ /* 0x000fe20000000000 */
[----:B------:R-:W-:Y:S10]  /*0350*/  @P1 BRA `(.L_x_23) ;  /* 0x00000000000c1947 */ /* 0x000ff40003800000 */
[----:B------:R-:W-:-:S14]  /*0360*/  DSETP.NEU.AND P1, PT, |R24|, +INF , PT ;  /* 0x7ff000001800742a */ /* 0x000fdc0003f2d200 */
[----:B------:R-:W-:Y:S02]  /*0370*/  @!P1 IMAD.MOV.U32 R6, RZ, RZ, 0x0 ;  /* 0x00000000ff069424 */ /* 0x000fe400078e00ff */
[----:B------:R-:W-:-:S07]  /*0380*/  @!P1 IMAD.MOV.U32 R7, RZ, RZ, 0x7ff00000 ;  /* 0x7ff00000ff079424 */ /* 0x000fce00078e00ff */
.L_x_23:
[----:B------:R-:W-:Y:S05]  /*0390*/  BSYNC.RECONVERGENT B0 ;  /* 0x0000000000007941 */ /* 0x000fea0003800200 */
.L_x_22:
[----:B------:R-:W-:Y:S01]  /*03a0*/  BSSY.RECONVERGENT B0, `(.L_x_24) ;  /* 0x0000005000007945 */ /* 0x000fe20003800200 */
[----:B------:R-:W-:Y:S02]  /*03b0*/  FSEL R24, R6, RZ, P0 ;  /* 0x000000ff06187208 */ /* 0x000fe40000000000 */
[----:B------:R-:W-:Y:S02]  /*03c0*/  FSEL R25, R7, 1.875, P0 ;  /* 0x3ff0000007197808 */ /* 0x000fe40000000000 */
[----:B------:R-:W-:-:S07]  /*03d0*/  MOV R0, 0x3f0 ;  /* 0x000003f000007802 */ /* 0x000fce0000000f00 */
[----:B------:R-:W-:Y:S05]  /*03e0*/  CALL.REL.NOINC `($_Z9variance3PdS_S_d$__internal_accurate_pow) ;  /* 0x0000000800247944 */ /* 0x000fea0003c00000 */
[----:B------:R-:W-:Y:S05]  /*03f0*/  BSYNC.RECONVERGENT B0 ;  /* 0x0000000000007941 */ /* 0x000fea0003800200 */
.L_x_24:
[C---:B------:R-:W-:Y:S01]  /*0400*/  DADD R8, R4.reuse, 2 ;  /* 0x4000000004087429 */ /* 0x040fe20000000000 */
[----:B------:R-:W-:Y:S01]  /*0410*/  BSSY.RECONVERGENT B0, `(.L_x_25) ;  /* 0x000000c000007945 */ /* 0x000fe20003800200 */
[----:B------:R-:W-:-:S08]  /*0420*/  DSETP.NEU.AND P0, PT, R4, RZ, PT ;  /* 0x000000ff0400722a */ /* 0x000fd00003f0d000 */
[----:B------:R-:W-:-:S04]  /*0430*/  LOP3.LUT R8, R9, 0x7ff00000, RZ, 0xc0, !PT ;  /* 0x7ff0000009087812 */ /* 0x000fc800078ec0ff */
[----:B------:R-:W-:Y:S02]  /*0440*/  ISETP.NE.AND P1, PT, R8, 0x7ff00000, PT ;  /* 0x7ff000000800780c */ /* 0x000fe40003f25270 */
        /* <DEDUP_REMOVED lines=8> */
.L_x_26:
[----:B------:R-:W-:Y:S05]  /*04d0*/  BSYNC.RECONVERGENT B0 ;  /* 0x0000000000007941 */ /* 0x000fea0003800200 */
.L_x_25:
[----:B------:R-:W0:Y:S01]  /*04e0*/  S2UR UR5, SR_CgaCtaId ;  /* 0x00000000000579c3 */ /* 0x000e220000008800 */
[----:B------:R-:W-:Y:S01]  /*04f0*/  DSETP.NEU.AND P0, PT, R4, 1, PT ;  /* 0x3ff000000400742a */ /* 0x000fe20003f0d000 */
[----:B------:R-:W-:Y:S01]  /*0500*/  UMOV UR4, 0x400 ;  /* 0x0000040000047882 */ /* 0x000fe20000000000 */
[----:B------:R-:W-:-:S04]  /*0510*/  ISETP.GE.U32.AND P1, PT, R26, 0x2, PT ;  /* 0x000000021a00780c */ /* 0x000fc80003f26070 */
[----:B------:R-:W-:Y:S02]  /*0520*/  FSEL R4, R6, RZ, P0 ;  /* 0x000000ff06047208 */ /* 0x000fe40000000000 */
[----:B------:R-:W-:Y:S02]  /*0530*/  FSEL R5, R7, 1.875, P0 ;  /* 0x3ff0000007057808 */ /* 0x000fe40000000000 */
[----:B------:R-:W-:-:S04]  /*0540*/  ISETP.NE.AND P0, PT, R3, RZ, PT ;  /* 0x000000ff0300720c */ /* 0x000fc80003f05270 */
[----:B------:R-:W-:Y:S01]  /*0550*/  DADD R24, R24, R4 ;  /* 0x0000000018187229 */ /* 0x000fe20000000004 */
[----:B0-----:R-:W-:-:S06]  /*0560*/  ULEA UR4, UR5, UR4, 0x18 ;  /* 0x0000000405047291 */ /* 0x001fcc000f8ec0ff */
[----:B------:R-:W-:-:S05]  /*0570*/  LEA R9, R3, UR4, 0x3 ;  /* 0x0000000403097c11 */ /* 0x000fca000f8e18ff */
[----:B------:R0:W-:Y:S01]  /*0580*/  STS.64 [R9], R24 ;  /* 0x0000001809007388 */ /* 0x0001e20000000a00 */
[----:B------:R-:W-:Y:S06]  /*0590*/  BAR.SYNC.DEFER_BLOCKING 0x0 ;  /* 0x0000000000007b1d */ /* 0x000fec0000010000 */
[----:B------:R-:W-:Y:S05]  /*05a0*/  @!P1 BRA `(.L_x_27) ;  /* 0x00000000002c9947 */ /* 0x000fea0003800000 */
.L_x_28:
[----:B------:R-:W-:-:S04]  /*05b0*/  SHF.R.U32.HI R8, RZ, 0x1, R26 ;  /* 0x00000001ff087819 */ /* 0x000fc8000001161a */
[----:B------:R-:W-:-:S13]  /*05c0*/  ISETP.GE.U32.AND P1, PT, R3, R8, PT ;  /* 0x000000080300720c */ /* 0x000fda0003f26070 */
[----:B------:R-:W-:Y:S01]  /*05d0*/  @!P1 IMAD R0, R8, 0x8, R9 ;  /* 0x0000000808009824 */ /* 0x000fe200078e0209 */
[----:B------:R-:W-:Y:S04]  /*05e0*/  @!P1 LDS.64 R6, [R9] ;  /* 0x0000000009069984 */ /* 0x000fe80000000a00 */
[----:B------:R-:W1:Y:S02]  /*05f0*/  @!P1 LDS.64 R4, [R0] ;  /* 0x0000000000049984 */ /* 0x000e640000000a00 */
[----:B-1----:R-:W-:-:S07]  /*0600*/  @!P1 DADD R4, R4, R6 ;  /* 0x0000000004049229 */ /* 0x002fce0000000006 */
[----:B------:R1:W-:Y:S01]  /*0610*/  @!P1 STS.64 [R9], R4 ;  /* 0x0000000409009388 */ /* 0x0003e20000000a00 */
[----:B------:R-:W-:Y:S01]  /*0620*/  BAR.SYNC.DEFER_BLOCKING 0x0 ;  /* 0x0000000000007b1d */ /* 0x000fe20000010000 */
[----:B------:R-:W-:Y:S01]  /*0630*/  ISETP.GT.U32.AND P1, PT, R26, 0x3, PT ;  /* 0x000000031a00780c */ /* 0x000fe20003f24070 */
[----:B------:R-:W-:-:S12]  /*0640*/  IMAD.MOV.U32 R26, RZ, RZ, R8 ;  /* 0x000000ffff1a7224 */ /* 0x000fd800078e0008 */
[----:B-1----:R-:W-:Y:S05]  /*0650*/  @P1 BRA `(.L_x_28) ;  /* 0xfffffffc00d41947 */ /* 0x002fea000383ffff */
.L_x_27:
[----:B------:R-:W-:Y:S05]  /*0660*/  @P0 EXIT ;  /* 0x000000000000094d */ /* 0x000fea0003800000 */
[----:B------:R-:W1:Y:S01]  /*0670*/  S2UR UR5, SR_CgaCtaId ;  /* 0x00000000000579c3 */ /* 0x000e620000008800 */
[----:B------:R-:W-:-:S07]  /*0680*/  UMOV UR4, 0x400 ;  /* 0x0000040000047882 */ /* 0x000fce0000000000 */
[----:B------:R-:W2:Y:S01]  /*0690*/  LDC.64 R6, c[0x0][0x388] ;  /* 0x0000e200ff067b82 */ /* 0x000ea20000000a00 */
[----:B-1----:R-:W-:Y:S01]  /*06a0*/  ULEA UR4, UR5, UR4, 0x18 ;  /* 0x0000000405047291 */ /* 0x002fe2000f8ec0ff */
[----:B--2---:R-:W-:-:S08]  /*06b0*/  IMAD.WIDE.U32 R2, R2, 0x8, R6 ;  /* 0x0000000802027825 */ /* 0x004fd000078e0006 */
[----:B------:R-:W1:Y:S04]  /*06c0*/  LDS.64 R4, [UR4] ;  /* 0x00000004ff047984 */ /* 0x000e680008000a00 */
[----:B-1----:R-:W-:Y:S01]  /*06d0*/  STG.E.64 desc[UR6][R2.64], R4 ;  /* 0x0000000402007986 */ /* 0x002fe2000c101b06 */
[----:B------:R-:W-:Y:S05]  /*06e0*/  EXIT ;  /* 0x000000000000794d */ /* 0x000fea0003800000 */
        .weak           $__internal_0_$__cuda_sm20_div_rn_f64_full
        .type           $__internal_0_$__cuda_sm20_div_rn_f64_full,@function
        .size           $__internal_0_$__cuda_sm20_div_rn_f64_full,($_Z9variance3PdS_S_d$__internal_accurate_pow - $__internal_0_$__cuda_sm20_div_rn_f64_full)
$__internal_0_$__cuda_sm20_div_rn_f64_full:
[----:B------:R-:W0:Y:S01]  /*06f0*/  LDC.64 R2, c[0x0][0x398] ;  /* 0x0000e600ff027b82 */ /* 0x000e220000000a00 */
[C---:B------:R-:W-:Y:S01]  /*0700*/  FSETP.GEU.AND P2, PT, |R7|.reuse, 1.469367938527859385e-39, PT ;  /* 0x001000000700780b */ /* 0x040fe20003f4e200 */
[----:B------:R-:W-:Y:S01]  /*0710*/  IMAD.MOV.U32 R15, RZ, RZ, 0x1ca00000 ;  /* 0x1ca00000ff0f7424 */ /* 0x000fe200078e00ff */
[----:B------:R-:W-:-:S05]  /*0720*/  LOP3.LUT R10, R7, 0x7ff00000, RZ, 0xc0, !PT ;  /* 0x7ff00000070a7812 */ /* 0x000fca00078ec0ff */
[----:B------:R-:W-:Y:S01]  /*0730*/  IMAD.MOV.U32 R21, RZ, RZ, R10 ;  /* 0x000000ffff157224 */ /* 0x000fe200078e000a */
[C---:B0-----:R-:W-:Y:S02]  /*0740*/  FSETP.GEU.AND P0, PT, |R3|.reuse, 1.469367938527859385e-39, PT ;  /* 0x001000000300780b */ /* 0x041fe40003f0e200 */
[C---:B------:R-:W-:Y:S02]  /*0750*/  LOP3.LUT R4, R3.reuse, 0x800fffff, RZ, 0xc0, !PT ;  /* 0x800fffff03047812 */ /* 0x040fe400078ec0ff */
[----:B------:R-:W-:Y:S02]  /*0760*/  LOP3.LUT R11, R3, 0x7ff00000, RZ, 0xc0, !PT ;  /* 0x7ff00000030b7812 */ /* 0x000fe400078ec0ff */
[----:B------:R-:W-:Y:S01]  /*0770*/  LOP3.LUT R5, R4, 0x3ff00000, RZ, 0xfc, !PT ;  /* 0x3ff0000004057812 */ /* 0x000fe200078efcff */
[----:B------:R-:W-:Y:S01]  /*0780*/  IMAD.MOV.U32 R4, RZ, RZ, R2 ;  /* 0x000000ffff047224 */ /* 0x000fe200078e0002 */
[----:B------:R-:W-:Y:S01]  /*0790*/  ISETP.GE.U32.AND P1, PT, R10, R11, PT ;  /* 0x0000000b0a00720c */ /* 0x000fe20003f26070 */
[----:B------:R-:W-:-:S03]  /*07a0*/  IMAD.MOV.U32 R14, RZ, RZ, R11 ;  /* 0x000000ffff0e7224 */ /* 0x000fc600078e000b */
[----:B------:R-:W-:Y:S01]  /*07b0*/  SEL R15, R15, 0x63400000, !P1 ;  /* 0x634000000f0f7807 */ /* 0x000fe20004800000 */
[----:B------:R-:W0:Y:S02]  /*07c0*/  @!P0 LDC.64 R8, c[0x0][0x398] ;  /* 0x0000e600ff088b82 */ /* 0x000e240000000a00 */
[----:B0-----:R-:W-:Y:S01]  /*07d0*/  @!P0 DMUL R4, R8, 8.98846567431157953865e+307 ;  /* 0x7fe0000008048828 */ /* 0x001fe20000000000 */
[----:B------:R-:W-:-:S05]  /*07e0*/  IMAD.MOV.U32 R8, RZ, RZ, 0x1 ;  /* 0x00000001ff087424 */ /* 0x000fca00078e00ff */
[----:B------:R-:W0:Y:S04]  /*07f0*/  MUFU.RCP64H R9, R5 ;  /* 0x0000000500097308 */ /* 0x000e280000001800 */
[----:B------:R-:W-:-:S05]  /*0800*/  @!P0 LOP3.LUT R14, R5, 0x7ff00000, RZ, 0xc0, !PT ;  /* 0x7ff00000050e8812 */ /* 0x000fca00078ec0ff */
[----:B------:R-:W-:Y:S01]  /*0810*/  VIADD R22, R14, 0xffffffff ;  /* 0xffffffff0e167836 */ /* 0x000fe20000000000 */
[----:B0-----:R-:W-:-:S08]  /*0820*/  DFMA R12, R8, -R4, 1 ;  /* 0x3ff00000080c742b */ /* 0x001fd00000000804 */
[----:B------:R-:W-:-:S08]  /*0830*/  DFMA R12, R12, R12, R12 ;  /* 0x0000000c0c0c722b */ /* 0x000fd0000000000c */
[----:B------:R-:W-:Y:S01]  /*0840*/  DFMA R16, R8, R12, R8 ;  /* 0x0000000c0810722b */ /* 0x000fe20000000008 */
[C-C-:B------:R-:W-:Y:S01]  /*0850*/  @!P2 LOP3.LUT R12, R15.reuse, 0x80000000, R7.reuse, 0xf8, !PT ;  /* 0x800000000f0ca812 */ /* 0x140fe200078ef807 */
[----:B------:R-:W-:Y:S01]  /*0860*/  IMAD.MOV.U32 R8, RZ, RZ, R6 ;  /* 0x000000ffff087224 */ /* 0x000fe200078e0006 */
[----:B------:R-:W-:Y:S02]  /*0870*/  LOP3.LUT R9, R15, 0x800fffff, R7, 0xf8, !PT ;  /* 0x800fffff0f097812 */ /* 0x000fe400078ef807 */
[----:B------:R-:W-:Y:S01]  /*0880*/  @!P2 LOP3.LUT R13, R12, 0x100000, RZ, 0xfc, !PT ;  /* 0x001000000c0da812 */ /* 0x000fe200078efcff */
[----:B------:R-:W-:Y:S02]  /*0890*/  @!P2 IMAD.MOV.U32 R12, RZ, RZ, RZ ;  /* 0x000000ffff0ca224 */ /* 0x000fe400078e00ff */
[----:B------:R-:W-:-:S04]  /*08a0*/  DFMA R18, R16, -R4, 1 ;  /* 0x3ff000001012742b */ /* 0x000fc80000000804 */
[----:B------:R-:W-:-:S04]  /*08b0*/  @!P2 DFMA R8, R8, 2, -R12 ;  /* 0x400000000808a82b */ /* 0x000fc8000000080c */
[----:B------:R-:W-:-:S06]  /*08c0*/  DFMA R12, R16, R18, R16 ;  /* 0x00000012100c722b */ /* 0x000fcc0000000010 */
[----:B------:R-:W-:Y:S02]  /*08d0*/  @!P2 LOP3.LUT R21, R9, 0x7ff00000, RZ, 0xc0, !PT ;  /* 0x7ff000000915a812 */ /* 0x000fe400078ec0ff */
[----:B------:R-:W-:-:S03]  /*08e0*/  DMUL R18, R12, R8 ;  /* 0x000000080c127228 */ /* 0x000fc60000000000 */
[----:B------:R-:W-:-:S05]  /*08f0*/  VIADD R20, R21, 0xffffffff ;  /* 0xffffffff15147836 */ /* 0x000fca0000000000 */
[----:B------:R-:W-:Y:S01]  /*0900*/  DFMA R16, R18, -R4, R8 ;  /* 0x800000041210722b */ /* 0x000fe20000000008 */
[----:B------:R-:W-:-:S04]  /*0910*/  ISETP.GT.U32.AND P0, PT, R20, 0x7feffffe, PT ;  /* 0x7feffffe1400780c */ /* 0x000fc80003f04070 */
[----:B------:R-:W-:-:S03]  /*0920*/  ISETP.GT.U32.OR P0, PT, R22, 0x7feffffe, P0 ;  /* 0x7feffffe1600780c */ /* 0x000fc60000704470 */
[----:B------:R-:W-:-:S10]  /*0930*/  DFMA R12, R12, R16, R18 ;  /* 0x000000100c0c722b */ /* 0x000fd40000000012 */
[----:B------:R-:W-:Y:S05]  /*0940*/  @P0 BRA `(.L_x_29) ;  /* 0x0000000000600947 */ /* 0x000fea0003800000 */
[----:B------:R-:W-:Y:S01]  /*0950*/  VIADDMNMX R10, R10, -R11, 0xb9600000, !PT ;  /* 0xb96000000a0a7446 */ /* 0x000fe2000780090b */
[----:B------:R-:W-:-:S03]  /*0960*/  IMAD.MOV.U32 R6, RZ, RZ, RZ ;  /* 0x000000ffff067224 */ /* 0x000fc600078e00ff */
[----:B------:R-:W-:-:S05]  /*0970*/  VIMNMX R10, PT, PT, R10, 0x46a00000, PT ;  /* 0x46a000000a0a7848 */ /* 0x000fca0003fe0100 */
[----:B------:R-:W-:-:S04]  /*0980*/  IMAD.IADD R15, R10, 0x1, -R15 ;  /* 0x000000010a0f7824 */ /* 0x000fc800078e0a0f */
[----:B------:R-:W-:-:S06]  /*0990*/  VIADD R7, R15, 0x7fe00000 ;  /* 0x7fe000000f077836 */ /* 0x000fcc0000000000 */
[----:B------:R-:W-:-:S10]  /*09a0*/  DMUL R10, R12, R6 ;  /* 0x000000060c0a7228 */ /* 0x000fd40000000000 */
[----:B------:R-:W-:-:S13]  /*09b0*/  FSETP.GTU.AND P0, PT, |R11|, 1.469367938527859385e-39, PT ;  /* 0x001000000b00780b */ /* 0x000fda0003f0c200 */
[----:B------:R-:W-:Y:S05]  /*09c0*/  @P0 BRA `(.L_x_30) ;  /* 0x0000000000980947 */ /* 0x000fea0003800000 */
[----:B------:R-:W-:Y:S01]  /*09d0*/  DFMA R4, R12, -R4, R8 ;  /* 0x800000040c04722b */ /* 0x000fe20000000008 */
[----:B------:R-:W-:-:S09]  /*09e0*/  IMAD.MOV.U32 R6, RZ, RZ, RZ ;  /* 0x000000ffff067224 */ /* 0x000fd200078e00ff */
[C---:B------:R-:W-:Y:S02]  /*09f0*/  FSETP.NEU.AND P0, PT, R5.reuse, RZ, PT ;  /* 0x000000ff0500720b */ /* 0x040fe40003f0d000 */
[----:B------:R-:W-:-:S04]  /*0a00*/  LOP3.LUT R9, R5, 0x80000000, R3, 0x48, !PT ;  /* 0x8000000005097812 */ /* 0x000fc800078e4803 */
[----:B------:R-:W-:-:S07]  /*0a10*/  LOP3.LUT R7, R9, R7, RZ, 0xfc, !PT ;  /* 0x0000000709077212 */ /* 0x000fce00078efcff */
[----:B------:R-:W-:Y:S05]  /*0a20*/  @!P0 BRA `(.L_x_30) ;  /* 0x0000000000808947 */ /* 0x000fea0003800000 */
[----:B------:R-:W-:Y:S01]  /*0a30*/  IMAD.MOV R3, RZ, RZ, -R15 ;  /* 0x000000ffff037224 */ /* 0x000fe200078e0a0f */
[----:B------:R-:W-:Y:S01]  /*0a40*/  DMUL.RP R6, R12, R6 ;  /* 0x000000060c067228 */ /* 0x000fe20000008000 */
[----:B------:R-:W-:Y:S01]  /*0a50*/  IMAD.MOV.U32 R2, RZ, RZ, RZ ;  /* 0x000000ffff027224 */ /* 0x000fe200078e00ff */
[----:B------:R-:W-:-:S05]  /*0a60*/  IADD3 R15, PT, PT, -R15, -0x43300000, RZ ;  /* 0xbcd000000f0f7810 */ /* 0x000fca0007ffe1ff */
[----:B------:R-:W-:-:S03]  /*0a70*/  DFMA R2, R10, -R2, R12 ;  /* 0x800000020a02722b */ /* 0x000fc6000000000c */
[----:B------:R-:W-:-:S07]  /*0a80*/  LOP3.LUT R9, R7, R9, RZ, 0x3c, !PT ;  /* 0x0000000907097212 */ /* 0x000fce00078e3cff */
[----:B------:R-:W-:-:S04]  /*0a90*/  FSETP.NEU.AND P0, PT, |R3|, R15, PT ;  /* 0x0000000f0300720b */ /* 0x000fc80003f0d200 */
[----:B------:R-:W-:Y:S02]  /*0aa0*/  FSEL R10, R6, R10, !P0 ;  /* 0x0000000a060a7208 */ /* 0x000fe40004000000 */
[----:B------:R-:W-:Y:S01]  /*0ab0*/  FSEL R11, R9, R11, !P0 ;  /* 0x0000000b090b7208 */ /* 0x000fe20004000000 */
[----:B------:R-:W-:Y:S06]  /*0ac0*/  BRA `(.L_x_30) ;  /* 0x0000000000587947 */ /* 0x000fec0003800000 */
.L_x_29:
[----:B------:R-:W-:-:S14]  /*0ad0*/  DSETP.NAN.AND P0, PT, R6, R6, PT ;  /* 0x000000060600722a */ /* 0x000fdc0003f08000 */
[----:B------:R-:W-:Y:S05]  /*0ae0*/  @P0 BRA `(.L_x_31) ;  /* 0x0000000000480947 */ /* 0x000fea0003800000 */
[----:B------:R-:W0:Y:S02]  /*0af0*/  LDC.64 R4, c[0x0][0x398] ;  /* 0x0000e600ff047b82 */ /* 0x000e240000000a00 */
[----:B0-----:R-:W-:-:S14]  /*0b00*/  DSETP.NAN.AND P0, PT, R4, R4, PT ;  /* 0x000000040400722a */ /* 0x001fdc0003f08000 */
[----:B------:R-:W-:Y:S05]  /*0b10*/  @P0 BRA `(.L_x_32) ;  /* 0x0000000000300947 */ /* 0x000fea0003800000 */
[----:B------:R-:W-:Y:S01]  /*0b20*/  ISETP.NE.AND P0, PT, R21, R14, PT ;  /* 0x0000000e1500720c */ /* 0x000fe20003f05270 */
[----:B------:R-:W-:Y:S02]  /*0b30*/  IMAD.MOV.U32 R10, RZ, RZ, 0x0 ;  /* 0x00000000ff0a7424 */ /* 0x000fe400078e00ff */
[----:B------:R-:W-:-:S10]  /*0b40*/  IMAD.MOV.U32 R11, RZ, RZ, -0x80000 ;  /* 0xfff80000ff0b7424 */ /* 0x000fd400078e00ff */
[----:B------:R-:W-:Y:S05]  /*0b50*/  @!P0 BRA `(.L_x_30) ;  /* 0x0000000000348947 */ /* 0x000fea0003800000 */
[----:B------:R-:W-:Y:S02]  /*0b60*/  ISETP.NE.AND P0, PT, R21, 0x7ff00000, PT ;  /* 0x7ff000001500780c */ /* 0x000fe40003f05270 */
[----:B------:R-:W-:Y:S02]  /*0b70*/  LOP3.LUT R11, R7, 0x80000000, R3, 0x48, !PT ;  /* 0x80000000070b7812 */ /* 0x000fe400078e4803 */
[----:B------:R-:W-:-:S13]  /*0b80*/  ISETP.EQ.OR P0, PT, R14, RZ, !P0 ;  /* 0x000000ff0e00720c */ /* 0x000fda0004702670 */
[----:B------:R-:W-:Y:S01]  /*0b90*/  @P0 LOP3.LUT R2, R11, 0x7ff00000, RZ, 0xfc, !PT ;  /* 0x7ff000000b020812 */ /* 0x000fe200078efcff */
[----:B------:R-:W-:Y:S02]  /*0ba0*/  @!P0 IMAD.MOV.U32 R10, RZ, RZ, RZ ;  /* 0x000000ffff0a8224 */ /* 0x000fe400078e00ff */
[----:B------:R-:W-:Y:S02]  /*0bb0*/  @P0 IMAD.MOV.U32 R10, RZ, RZ, RZ ;  /* 0x000000ffff0a0224 */ /* 0x000fe400078e00ff */
[----:B------:R-:W-:Y:S01]  /*0bc0*/  @P0 IMAD.MOV.U32 R11, RZ, RZ, R2 ;  /* 0x000000ffff0b0224 */ /* 0x000fe200078e0002 */
[----:B------:R-:W-:Y:S06]  /*0bd0*/  BRA `(.L_x_30) ;  /* 0x0000000000147947 */ /* 0x000fec0003800000 */
.L_x_32:
[----:B------:R-:W-:Y:S01]  /*0be0*/  LOP3.LUT R11, R3, 0x80000, RZ, 0xfc, !PT ;  /* 0x00080000030b7812 */ /* 0x000fe200078efcff */
[----:B------:R-:W-:Y:S01]  /*0bf0*/  IMAD.MOV.U32 R10, RZ, RZ, R2 ;  /* 0x000000ffff0a7224 */ /* 0x000fe200078e0002 */
[----:B------:R-:W-:Y:S06]  /*0c00*/  BRA `(.L_x_30) ;  /* 0x0000000000087947 */ /* 0x000fec0003800000 */
.L_x_31:
[----:B------:R-:W-:Y:S01]  /*0c10*/  LOP3.LUT R11, R7, 0x80000, RZ, 0xfc, !PT ;  /* 0x00080000070b7812 */ /* 0x000fe200078efcff */
[----:B------:R-:W-:-:S07]  /*0c20*/  IMAD.MOV.U32 R10, RZ, RZ, R6 ;  /* 0x000000ffff0a7224 */ /* 0x000fce00078e0006 */
.L_x_30:
[----:B------:R-:W-:Y:S02]  /*0c30*/  IMAD.MOV.U32 R2, RZ, RZ, R0 ;  /* 0x000000ffff027224 */ /* 0x000fe400078e0000 */
[----:B------:R-:W-:Y:S02]  /*0c40*/  IMAD.MOV.U32 R3, RZ, RZ, 0x0 ;  /* 0x00000000ff037424 */ /* 0x000fe400078e00ff */
[----:B------:R-:W-:Y:S02]  /*0c50*/  IMAD.MOV.U32 R4, RZ, RZ, R10 ;  /* 0x000000ffff047224 */ /* 0x000fe400078e000a */
[----:B------:R-:W-:Y:S01]  /*0c60*/  IMAD.MOV.U32 R5, RZ, RZ, R11 ;  /* 0x000000ffff057224 */ /* 0x000fe200078e000b */
[----:B------:R-:W-:Y:S06]  /*0c70*/  RET.REL.NODEC R2 `(_Z9variance3PdS_S_d) ;  /* 0xfffffff002e07950 */ /* 0x000fec0003c3ffff */
        .type           $_Z9variance3PdS_S_d$__internal_accurate_pow,@function
        .size           $_Z9variance3PdS_S_d$__internal_accurate_pow,(.L_x_49 - $_Z9variance3PdS_S_d$__internal_accurate_pow)
$_Z9variance3PdS_S_d$__internal_accurate_pow:
[----:B------:R-:W-:Y:S01]  /*0c80*/  ISETP.GT.U32.AND P0, PT, R19, 0xfffff, PT ;  /* 0x000fffff1300780c */ /* 0x000fe20003f04070 */
[----:B------:R-:W-:Y:S01]  /*0c90*/  IMAD.MOV.U32 R8, RZ, RZ, R19 ;  /* 0x000000ffff087224 */ /* 0x000fe200078e0013 */
[----:B------:R-:W-:Y:S01]  /*0ca0*/  UMOV UR4, 0x7d2cafe2 ;  /* 0x7d2cafe200047882 */ /* 0x000fe20000000000 */
[----:B------:R-:W-:Y:S01]  /*0cb0*/  IMAD.MOV.U32 R10, RZ, RZ, R18 ;  /* 0x000000ffff0a7224 */ /* 0x000fe200078e0012 */
[----:B------:R-:W-:Y:S01]  /*0cc0*/  UMOV UR5, 0x3eb0f5ff ;  /* 0x3eb0f5ff00057882 */ /* 0x000fe20000000000 */
[----:B------:R-:W-:Y:S01]  /*0cd0*/  IMAD.MOV.U32 R14, RZ, RZ, RZ ;  /* 0x000000ffff0e7224 */ /* 0x000fe200078e00ff */
[----:B------:R-:W-:Y:S01]  /*0ce0*/  UMOV UR8, 0x3b39803f ;  /* 0x3b39803f00087882 */ /* 0x000fe20000000000 */
[----:B------:R-:W-:Y:S01]  /*0cf0*/  IMAD.MOV.U32 R12, RZ, RZ, 0x41ad3b5a ;  /* 0x41ad3b5aff0c7424 */ /* 0x000fe200078e00ff */
[----:B------:R-:W-:Y:S01]  /*0d00*/  UMOV UR9, 0x3c7abc9e ;  /* 0x3c7abc9e00097882 */ /* 0x000fe20000000000 */
[----:B------:R-:W-:-:S04]  /*0d10*/  IMAD.MOV.U32 R13, RZ, RZ, 0x3ed0f5d2 ;  /* 0x3ed0f5d2ff0d7424 */ /* 0x000fc800078e00ff */
[----:B------:R-:W-:-:S10]  /*0d20*/  @!P0 DMUL R6, R18, 1.80143985094819840000e+16 ;  /* 0x4350000012068828 */ /* 0x000fd40000000000 */
[----:B------:R-:W-:Y:S02]  /*0d30*/  @!P0 IMAD.MOV.U32 R8, RZ, RZ, R7 ;  /* 0x000000ffff088224 */ /* 0x000fe400078e0007 */
[----:B------:R-:W-:Y:S01]  /*0d40*/  @!P0 IMAD.MOV.U32 R10, RZ, RZ, R6 ;  /* 0x000000ffff0a8224 */ /* 0x000fe200078e0006 */
[----:B------:R-:W-:Y:S02]  /*0d50*/  SHF.R.U32.HI R6, RZ, 0x14, R19 ;  /* 0x00000014ff067819 */ /* 0x000fe40000011613 */
[----:B------:R-:W-:Y:S02]  /*0d60*/  LOP3.LUT R8, R8, 0x800fffff, RZ, 0xc0, !PT ;  /* 0x800fffff08087812 */ /* 0x000fe400078ec0ff */
[----:B------:R-:W-:Y:S02]  /*0d70*/  @!P0 LEA.HI R6, R7, 0xffffffca, RZ, 0xc ;  /* 0xffffffca07068811 */ /* 0x000fe400078f60ff */
[----:B------:R-:W-:-:S03]  /*0d80*/  LOP3.LUT R11, R8, 0x3ff00000, RZ, 0xfc, !PT ;  /* 0x3ff00000080b7812 */ /* 0x000fc600078efcff */
[----:B------:R-:W-:Y:S01]  /*0d90*/  VIADD R7, R6, 0xfffffc01 ;  /* 0xfffffc0106077836 */ /* 0x000fe20000000000 */
[----:B------:R-:W-:-:S13]  /*0da0*/  ISETP.GE.U32.AND P1, PT, R11, 0x3ff6a09f, PT ;  /* 0x3ff6a09f0b00780c */ /* 0x000fda0003f26070 */
[----:B------:R-:W-:Y:S02]  /*0db0*/  @P1 VIADD R9, R11, 0xfff00000 ;  /* 0xfff000000b091836 */ /* 0x000fe40000000000 */
[----:B------:R-:W-:Y:S02]  /*0dc0*/  @P1 VIADD R7, R6, 0xfffffc02 ;  /* 0xfffffc0206071836 */ /* 0x000fe40000000000 */
[----:B------:R-:W-:-:S06]  /*0dd0*/  @P1 IMAD.MOV.U32 R11, RZ, RZ, R9 ;  /* 0x000000ffff0b1224 */ /* 0x000fcc00078e0009 */
        /* <DEDUP_REMOVED lines=11> */
[----:B------:R-:W-:-:S06]  /*0e90*/  UMOV UR5, 0x3ef3b20a ;  /* 0x3ef3b20a00057882 */ /* 0x000fcc0000000000 */
[----:B------:R-:W-:Y:S01]  /*0ea0*/  DFMA R20, R22, R12, UR4 ;  /* 0x0000000416147e2b */ /* 0x000fe2000800000c */
        /* <DEDUP_REMOVED lines=14> */
[----:B------:R-:W-:Y:S02]  /*0f90*/  DMUL R12, R14, R12 ;  /* 0x0000000c0e0c7228 */ /* 0x000fe40000000000 */
[----:B------:R-:W-:-:S03]  /*0fa0*/  DMUL R14, R8, R8 ;  /* 0x00000008080e7228 */ /* 0x000fc60000000000 */
[----:B------:R-:W-:Y:S01]  /*0fb0*/  DFMA R20, R22, R20, UR4 ;  /* 0x0000000416147e2b */ /* 0x000fe20008000014 */
[----:B------:R-:W-:Y:S01]  /*0fc0*/  UMOV UR4, 0x55555555 ;  /* 0x5555555500047882 */ /* 0x000fe20000000000 */
[----:B------:R-:W-:-:S03]  /*0fd0*/  UMOV UR5, 0x3fb55555 ;  /* 0x3fb5555500057882 */ /* 0x000fc60000000000 */
[----:B------:R-:W-:-:S03]  /*0fe0*/  DFMA R18, R8, R8, -R14 ;  /* 0x000000080812722b */ /* 0x000fc6000000080e */
[----:B------:R-:W-:-:S08]  /*0ff0*/  DFMA R10, R22, R20, UR4 ;  /* 0x00000004160a7e2b */ /* 0x000fd00008000014 */
        /* <DEDUP_REMOVED lines=11> */
[----:B------:R-:W-:-:S08]  /*10b0*/  DFMA R18, R8, R14, -R22 ;  /* 0x0000000e0812722b */ /* 0x000fd00000000816 */
        /* <DEDUP_REMOVED lines=16> */
[----:B------:R-:W-:Y:S01]  /*11c0*/  DADD R12, R12, R8 ;  /* 0x000000000c0c7229 */ /* 0x000fe20000000008 */
[----:B------:R-:W-:Y:S01]  /*11d0*/  LOP3.LUT R8, R7, 0x80000000, RZ, 0x3c, !PT ;  /* 0x8000000007087812 */ /* 0x000fe200078e3cff */
[----:B------:R-:W-:-:S06]  /*11e0*/  IMAD.MOV.U32 R9, RZ, RZ, 0x43300000 ;  /* 0x43300000ff097424 */ /* 0x000fcc00078e00ff */
[----:B------:R-:W-:Y:S02]  /*11f0*/  DADD R10, R14, R12 ;  /* 0x000000000e0a7229 */ /* 0x000fe4000000000c */
[----:B------:R-:W-:Y:S01]  /*1200*/  DADD R8, R8, -UR4 ;  /* 0x8000000408087e29 */ /* 0x000fe20008000000 */
[----:B------:R-:W-:Y:S01]  /*1210*/  UMOV UR4, 0xfefa39ef ;  /* 0xfefa39ef00047882 */ /* 0x000fe20000000000 */
[----:B------:R-:W-:-:S04]  /*1220*/  UMOV UR5, 0x3fe62e42 ;  /* 0x3fe62e4200057882 */ /* 0x000fc80000000000 */
[--C-:B------:R-:W-:Y:S02]  /*1230*/  DADD R16, R14, -R10.reuse ;  /* 0x000000000e107229 */ /* 0x100fe4000000080a */
[----:B------:R-:W-:-:S06]  /*1240*/  DFMA R6, R8, UR4, R10 ;  /* 0x0000000408067c2b */ /* 0x000fcc000800000a */
[----:B------:R-:W-:Y:S02]  /*1250*/  DADD R16, R12, R16 ;  /* 0x000000000c107229 */ /* 0x000fe40000000010 */
[----:B------:R-:W-:-:S08]  /*1260*/  DFMA R14, R8, -UR4, R6 ;  /* 0x80000004080e7c2b */ /* 0x000fd00008000006 */
        /* <DEDUP_REMOVED lines=13> */
[----:B------:R-:W-:-:S06]  /*1340*/  FSETP.GEU.AND P0, PT, |R9|, 4.1917929649353027344, PT ;  /* 0x4086232b0900780b */ /* 0x000fcc0003f0e200 */
[----:B------:R-:W-:-:S08]  /*1350*/  DADD R14, R6, -6.75539944105574400000e+15 ;  /* 0xc3380000060e7429 */ /* 0x000fd00000000000 */
[----:B------:R-:W-:Y:S01]  /*1360*/  DFMA R12, R14, -UR4, R8 ;  /* 0x800000040e0c7c2b */ /* 0x000fe20008000008 */
[----:B------:R-:W-:Y:S01]  /*1370*/  UMOV UR4, 0x3b39803f ;  /* 0x3b39803f00047882 */ /* 0x000fe20000000000 */
[----:B------:R-:W-:-:S06]  /*1380*/  UMOV UR5, 0x3c7abc9e ;  /* 0x3c7abc9e00057882 */ /* 0x000fcc0000000000 */
[----:B------:R-:W-:Y:S01]  /*1390*/  DFMA R12, R14, -UR4, R12 ;  /* 0x800000040e0c7c2b */ /* 0x000fe2000800000c */
[----:B------:R-:W-:Y:S01]  /*13a0*/  UMOV UR4, 0x69ce2bdf ;  /* 0x69ce2bdf00047882 */ /* 0x000fe20000000000 */
[----:B------:R-:W-:Y:S01]  /*13b0*/  IMAD.MOV.U32 R14, RZ, RZ, -0x35dec16 ;  /* 0xfca213eaff0e7424 */ /* 0x000fe200078e00ff */
[----:B------:R-:W-:Y:S01]  /*13c0*/  UMOV UR5, 0x3e5ade15 ;  /* 0x3e5ade1500057882 */ /* 0x000fe20000000000 */
[----:B------:R-:W-:-:S06]  /*13d0*/  IMAD.MOV.U32 R15, RZ, RZ, 0x3e928af3 ;  /* 0x3e928af3ff0f7424 */ /* 0x000fcc00078e00ff */
        /* <DEDUP_REMOVED lines=26> */
[----:B------:R-:W-:Y:S02]  /*1580*/  DFMA R14, R12, R14, 1 ;  /* 0x3ff000000c0e742b */ /* 0x000fe4000000000e */
[----:B------:R-:W-:-:S08]  /*1590*/  DADD R12, R16, -R8 ;  /* 0x00000000100c7229 */ /* 0x000fd00000000808 */
[----:B------:R-:W-:Y:S01]  /*15a0*/  DADD R12, R10, R12 ;  /* 0x000000000a0c7229 */ /* 0x000fe2000000000c */
[----:B------:R-:W-:Y:S02]  /*15b0*/  IMAD R11, R6, 0x100000, R15 ;  /* 0x00100000060b7824 */ /* 0x000fe400078e020f */
[----:B------:R-:W-:Y:S01]  /*15c0*/  IMAD.MOV.U32 R10, RZ, RZ, R14 ;  /* 0x000000ffff0a7224 */ /* 0x000fe200078e000e */
[----:B------:R-:W-:Y:S07]  /*15d0*/  @!P0 BRA `(.L_x_33) ;  /* 0x0000000000308947 */ /* 0x000fee0003800000 */
[----:B------:R-:W-:Y:S01]  /*15e0*/  FSETP.GEU.AND P1, PT, |R9|, 4.2275390625, PT ;  /* 0x408748000900780b */ /* 0x000fe20003f2e200 */
[C---:B------:R-:W-:Y:S02]  /*15f0*/  DADD R10, R8.reuse, +INF ;  /* 0x7ff00000080a7429 */ /* 0x040fe40000000000 */
[----:B------:R-:W-:-:S08]  /*1600*/  DSETP.GEU.AND P0, PT, R8, RZ, PT ;  /* 0x000000ff0800722a */ /* 0x000fd00003f0e000 */
[----:B------:R-:W-:Y:S02]  /*1610*/  FSEL R10, R10, RZ, P0 ;  /* 0x000000ff0a0a7208 */ /* 0x000fe40000000000 */
[----:B------:R-:W-:Y:S02]  /*1620*/  @!P1 LEA.HI R7, R6, R6, RZ, 0x1 ;  /* 0x0000000606079211 */ /* 0x000fe400078f08ff */
[----:B------:R-:W-:Y:S02]  /*1630*/  FSEL R11, R11, RZ, P0 ;  /* 0x000000ff0b0b7208 */ /* 0x000fe40000000000 */
[----:B------:R-:W-:-:S05]  /*1640*/  @!P1 SHF.R.S32.HI R7, RZ, 0x1, R7 ;  /* 0x00000001ff079819 */ /* 0x000fca0000011407 */
[----:B------:R-:W-:Y:S02]  /*1650*/  @!P1 IMAD.IADD R6, R6, 0x1, -R7 ;  /* 0x0000000106069824 */ /* 0x000fe400078e0a07 */
[----:B------:R-:W-:-:S03]  /*1660*/  @!P1 IMAD R15, R7, 0x100000, R15 ;  /* 0x00100000070f9824 */ /* 0x000fc600078e020f */
[----:B------:R-:W-:Y:S01]  /*1670*/  @!P1 LEA R7, R6, 0x3ff00000, 0x14 ;  /* 0x3ff0000006079811 */ /* 0x000fe200078ea0ff */
[----:B------:R-:W-:-:S06]  /*1680*/  @!P1 IMAD.MOV.U32 R6, RZ, RZ, RZ ;  /* 0x000000ffff069224 */ /* 0x000fcc00078e00ff */
[----:B------:R-:W-:-:S11]  /*1690*/  @!P1 DMUL R10, R14, R6 ;  /* 0x000000060e0a9228 */ /* 0x000fd60000000000 */
.L_x_33:
[----:B------:R-:W-:Y:S01]  /*16a0*/  DFMA R12, R12, R10, R10 ;  /* 0x0000000a0c0c722b */ /* 0x000fe2000000000a */
[----:B------:R-:W-:Y:S01]  /*16b0*/  IMAD.MOV.U32 R8, RZ, RZ, R0 ;  /* 0x000000ffff087224 */ /* 0x000fe200078e0000 */
[----:B------:R-:W-:Y:S01]  /*16c0*/  DSETP.NEU.AND P0, PT, |R10|, +INF , PT ;  /* 0x7ff000000a00742a */ /* 0x000fe20003f0d200 */
[----:B------:R-:W-:-:S07]  /*16d0*/  IMAD.MOV.U32 R9, RZ, RZ, 0x0 ;  /* 0x00000000ff097424 */ /* 0x000fce00078e00ff */
[----:B------:R-:W-:Y:S02]  /*16e0*/  FSEL R6, R10, R12, !P0 ;  /* 0x0000000c0a067208 */ /* 0x000fe40004000000 */
[----:B------:R-:W-:Y:S01]  /*16f0*/  FSEL R7, R11, R13, !P0 ;  /* 0x0000000d0b077208 */ /* 0x000fe20004000000 */
[----:B------:R-:W-:Y:S06]  /*1700*/  RET.REL.NODEC R8 `(_Z9variance3PdS_S_d) ;  /* 0xffffffe8083c7950 */ /* 0x000fec0003c3ffff */
.L_x_34:
        /* <DEDUP_REMOVED lines=15> */
.L_x_49:


//--------------------- .text._Z9variance2PdS_S_d --------------------------
	.section	.text._Z9variance2PdS_S_d,"ax",@progbits
	.align	128
        .global         _Z9variance2PdS_S_d
        .type           _Z9variance2PdS_S_d,@function
        .size           _Z9variance2PdS_S_d,(.L_x_51 - _Z9variance2PdS_S_d)
        .other          _Z9variance2PdS_S_d,@"STO_CUDA_ENTRY STV_DEFAULT"
_Z9variance2PdS_S_d:
.text._Z9variance2PdS_S_d:
        /* <DEDUP_REMOVED lines=21> */
[----:B------:R-:W-:Y:S05]  /*0150*/  CALL.REL.NOINC `($__internal_1_$__cuda_sm20_div_rn_f64_full) ;  /* 0x0000000000f47944 */ /* 0x000fea0003c00000 */
.L_x_35:
[----:B------:R-:W0:Y:S01]  /*0160*/  S2R R2, SR_TID.X ;  /* 0x0000000000027919 */ /* 0x000e220000002100 */
[----:B------:R-:W1:Y:S01]  /*0170*/  LDC.64 R6, c[0x0][0x380] ;  /* 0x0000e000ff067b82 */ /* 0x000e620000000a00 */
[----:B------:R-:W0:Y:S01]  /*0180*/  LDCU UR4, c[0x0][0x360] ;  /* 0x00006c00ff0477ac */ /* 0x000e220008000800 */
[----:B------:R-:W0:Y:S02]  /*0190*/  S2R R3, SR_CTAID.X ;  /* 0x0000000000037919 */ /* 0x000e240000002500 */
[----:B0-----:R-:W-:-:S04]  /*01a0*/  IMAD R9, R3, UR4, R2 ;  /* 0x0000000403097c24 */ /* 0x001fc8000f8e0202 */
[----:B-1----:R-:W-:-:S06]  /*01b0*/  IMAD.WIDE.U32 R6, R9, 0x8, R6 ;  /* 0x0000000809067825 */ /* 0x002fcc00078e0006 */
[----:B------:R-:W2:Y:S01]  /*01c0*/  LDG.E.64 R6, desc[UR6][R6.64] ;  /* 0x0000000606067981 */ /* 0x000ea2000c1e1b00 */
[----:B------:R-:W-:Y:S01]  /*01d0*/  BSSY.RECONVERGENT B0, `(.L_x_36) ;  /* 0x0000005000007945 */ /* 0x000fe20003800200 */
[----:B------:R-:W-:Y:S01]  /*01e0*/  IMAD.U32 R26, RZ, RZ, UR4 ;  /* 0x00000004ff1a7e24 */ /* 0x000fe2000f8e00ff */
[----:B------:R-:W-:Y:S01]  /*01f0*/  MOV R0, 0x220 ;  /* 0x0000022000007802 */ /* 0x000fe20000000f00 */
[----:B--2---:R-:W-:-:S11]  /*0200*/  DADD R4, R6, -R4 ;  /* 0x0000000006047229 */ /* 0x004fd60000000804 */
[----:B------:R-:W-:Y:S05]  /*0210*/  CALL.REL.NOINC `($_Z9variance2PdS_S_d$__internal_accurate_pow) ;  /* 0x0000000800287944 */ /* 0x000fea0003c00000 */
[----:B------:R-:W-:Y:S05]  /*0220*/  BSYNC.RECONVERGENT B0 ;  /* 0x0000000000007941 */ /* 0x000fea0003800200 */
.L_x_36:
        /* <DEDUP_REMOVED lines=15> */
.L_x_38:
[----:B------:R-:W-:Y:S05]  /*0320*/  BSYNC.RECONVERGENT B0 ;  /* 0x0000000000007941 */ /* 0x000fea0003800200 */
.L_x_37:
        /* <DEDUP_REMOVED lines=12> */
.L_x_40:
        /* <DEDUP_REMOVED lines=8> */
[----:B------:R-:W-:Y:S01]  /*0470*/  ISETP.GT.U32.AND P1, PT, R26, 0x3, PT ;  /* 0x000000031a00780c */ /* 0x000fe20003f24070 */
[----:B------:R-:W-:-:S12]  /*0480*/  IMAD.MOV.U32 R26, RZ, RZ, R8 ;  /* 0x000000ffff1a7224 */ /* 0x000fd800078e0008 */
[----:B-1----:R-:W-:Y:S05]  /*0490*/  @P1 BRA `(.L_x_40) ;  /* 0xfffffffc00d41947 */ /* 0x002fea000383ffff */
.L_x_39:
        /* <DEDUP_REMOVED lines=9> */
        .weak           $__internal_1_$__cuda_sm20_div_rn_f64_full
        .type           $__internal_1_$__cuda_sm20_div_rn_f64_full,@function
        .size           $__internal_1_$__cuda_sm20_div_rn_f64_full,($_Z9variance2PdS_S_d$__internal_accurate_pow - $__internal_1_$__cuda_sm20_div_rn_f64_full)
$__internal_1_$__cuda_sm20_div_rn_f64_full:
        /* <DEDUP_REMOVED lines=62> */
.L_x_41:
        /* <DEDUP_REMOVED lines=17> */
.L_x_44:
[----:B------:R-:W-:Y:S01]  /*0a20*/  LOP3.LUT R11, R3, 0x80000, RZ, 0xfc, !PT ;  /* 0x00080000030b7812 */ /* 0x000fe200078efcff */
[----:B------:R-:W-:Y:S01]  /*0a30*/  IMAD.MOV.U32 R10, RZ, RZ, R2 ;  /* 0x000000ffff0a7224 */ /* 0x000fe200078e0002 */
[----:B------:R-:W-:Y:S06]  /*0a40*/  BRA `(.L_x_42) ;  /* 0x0000000000087947 */ /* 0x000fec0003800000 */
.L_x_43:
[----:B------:R-:W-:Y:S01]  /*0a50*/  LOP3.LUT R11, R7, 0x80000, RZ, 0xfc, !PT ;  /* 0x00080000070b7812 */ /* 0x000fe200078efcff */
[----:B------:R-:W-:-:S07]  /*0a60*/  IMAD.MOV.U32 R10, RZ, RZ, R6 ;  /* 0x000000ffff0a7224 */ /* 0x000fce00078e0006 */
.L_x_42:
[----:B------:R-:W-:Y:S02]  /*0a70*/  IMAD.MOV.U32 R2, RZ, RZ, R0 ;  /* 0x000000ffff027224 */ /* 0x000fe400078e0000 */
[----:B------:R-:W-:Y:S02]  /*0a80*/  IMAD.MOV.U32 R3, RZ, RZ, 0x0 ;  /* 0x00000000ff037424 */ /* 0x000fe400078e00ff */
[----:B------:R-:W-:Y:S02]  /*0a90*/  IMAD.MOV.U32 R4, RZ, RZ, R10 ;  /* 0x000000ffff047224 */ /* 0x000fe400078e000a */
[----:B------:R-:W-:Y:S01]  /*0aa0*/  IMAD.MOV.U32 R5, RZ, RZ, R11 ;  /* 0x000000ffff057224 */ /* 0x000fe200078e000b */
[----:B------:R-:W-:Y:S06]  /*0ab0*/  RET.REL.NODEC R2 `(_Z9variance2PdS_S_d) ;  /* 0xfffffff402507950 */ /* 0x000fec0003c3ffff */
        .type           $_Z9variance2PdS_S_d$__internal_accurate_pow,@function
        .size           $_Z9variance2PdS_S_d$__internal_accurate_pow,(.L_x_51 - $_Z9variance2PdS_S_d$__internal_accurate_pow)
$_Z9variance2PdS_S_d$__internal_accurate_pow:
        /* <DEDUP_REMOVED lines=19> */
[----:B------:R-:W-:-:S03]  /*0bf0*/  ISETP.GE.U32.AND P1, PT, R13, 0x3ff6a09f, PT ;  /* 0x3ff6a09f0d00780c */ /* 0x000fc60003f26070 */
[----:B------:R-:W-:-:S10]  /*0c00*/  VIADD R8, R6, 0xfffffc01 ;  /* 0xfffffc0106087836 */ /* 0x000fd40000000000 */
[----:B------:R-:W-:Y:S02]  /*0c10*/  @P1 VIADD R11, R13, 0xfff00000 ;  /* 0xfff000000d0b1836 */ /* 0x000fe40000000000 */
[----:B------:R-:W-:Y:S02]  /*0c20*/  @P1 VIADD R8, R6, 0xfffffc02 ;  /* 0xfffffc0206081836 */ /* 0x000fe40000000000 */
[----:B------:R-:W-:-:S03]  /*0c30*/  @P1 IMAD.MOV.U32 R13, RZ, RZ, R11 ;  /* 0x000000ffff0d1224 */ /* 0x000fc600078e000b */
[----:B------:R-:W-:-:S03]  /*0c40*/  LOP3.LUT R8, R8, 0x80000000, RZ, 0x3c, !PT ;  /* 0x8000000008087812 */ /* 0x000fc600078e3cff */
        /* <DEDUP_REMOVED lines=132> */
[----:B------:R-:W-:-:S03]  /*1490*/  FSEL R6, R16, RZ, P0 ;  /* 0x000000ff10067208 */ /* 0x000fc60000000000 */
[----:B------:R-:W-:Y:S02]  /*14a0*/  @!P1 IMAD.IADD R8, R10, 0x1, -R9 ;  /* 0x000000010a089824 */ /* 0x000fe400078e0a09 */
[----:B------:R-:W-:-:S03]  /*14b0*/  @!P1 IMAD R15, R9, 0x100000, R15 ;  /* 0x00100000090f9824 */ /* 0x000fc600078e020f */
[----:B------:R-:W-:Y:S01]  /*14c0*/  @!P1 LEA R9, R8, 0x3ff00000, 0x14 ;  /* 0x3ff0000008099811 */ /* 0x000fe200078ea0ff */
[----:B------:R-:W-:-:S06]  /*14d0*/  @!P1 IMAD.MOV.U32 R8, RZ, RZ, RZ ;  /* 0x000000ffff089224 */ /* 0x000fcc00078e00ff */
[----:B------:R-:W-:-:S11]  /*14e0*/  @!P1 DMUL R6, R14, R8 ;  /* 0x000000080e069228 */ /* 0x000fd60000000000 */
.L_x_45:
[----:B------:R-:W-:Y:S02]  /*14f0*/  DFMA R12, R12, R6, R6 ;  /* 0x000000060c0c722b */ /* 0x000fe40000000006 */
[----:B------:R-:W-:-:S08]  /*1500*/  DSETP.NEU.AND P0, PT, |R6|, +INF , PT ;  /* 0x7ff000000600742a */ /* 0x000fd00003f0d200 */
[----:B------:R-:W-:Y:S01]  /*1510*/  FSEL R8, R6, R12, !P0 ;  /* 0x0000000c06087208 */ /* 0x000fe20004000000 */
[----:B------:R-:W-:Y:S01]  /*1520*/  IMAD.MOV.U32 R6, RZ, RZ, R0 ;  /* 0x000000ffff067224 */ /* 0x000fe200078e0000 */
[----:B------:R-:W-:Y:S01]  /*1530*/  FSEL R9, R7, R13, !P0 ;  /* 0x0000000d07097208 */ /* 0x000fe20004000000 */
[----:B------:R-:W-:-:S04]  /*1540*/  IMAD.MOV.U32 R7, RZ, RZ, 0x0 ;  /* 0x00000000ff077424 */ /* 0x000fc800078e00ff */
[----:B------:R-:W-:Y:S05]  /*1550*/  RET.REL.NODEC R6 `(_Z9variance2PdS_S_d) ;  /* 0xffffffe806a87950 */ /* 0x000fea0003c3ffff */
.L_x_46:
        /* <DEDUP_REMOVED lines=10> */
.L_x_51:


//--------------------- .nv.shared._Z9min_valuePdS_ --------------------------
	.section	.nv.shared._Z9min_valuePdS_,"aw",@nobits
	.sectionflags	@""
	.align	16
	.zero		1024


//--------------------- .nv.shared.reserved.0     --------------------------
	.section	.nv.shared.reserved.0,"aw",@nobits
	.weak		__nv_reservedSMEM_offset_0_alias
	.size		__nv_reservedSMEM_offset_0_alias, 0, 64
	.other		__nv_reservedSMEM_offset_0_alias,@"STO_CUDA_RESERVED_SHARED STV_DEFAULT"
__nv_reservedSMEM_offset_0_alias:
	.zero		0
	.zero		64


//--------------------- .nv.shared._Z9max_valuePdS_ --------------------------
	.section	.nv.shared._Z9max_valuePdS_,"aw",@nobits
	.sectionflags	@""
	.align	16
	.zero		1024


//--------------------- .nv.shared._Z9norm_fro2PdS_S_ --------------------------
	.section	.nv.shared._Z9norm_fro2PdS_S_,"aw",@nobits
	.sectionflags	@""
	.align	16
	.zero		1024


//--------------------- .nv.shared._Z8norm_froPdS_ --------------------------
	.section	.nv.shared._Z8norm_froPdS_,"aw",@nobits
	.sectionflags	@""
	.align	16
	.zero		1024


//--------------------- .nv.shared._Z9variance3PdS_S_d --------------------------
	.section	.nv.shared._Z9variance3PdS_S_d,"aw",@nobits
	.sectionflags	@""
	.align	16
	.zero		1024


//--------------------- .nv.shared._Z9variance2PdS_S_d --------------------------
	.section	.nv.shared._Z9variance2PdS_S_d,"aw",@nobits
	.sectionflags	@""
	.align	16
	.zero		1024


//--------------------- .nv.constant0._Z9min_valuePdS_ --------------------------
	.section	.nv.constant0._Z9min_valuePdS_,"a",@progbits
	.sectionflags	@""
	.align	4
.nv.constant0._Z9min_valuePdS_:
	.zero		912


//--------------------- .nv.constant0._Z9max_valuePdS_ --------------------------
	.section	.nv.constant0._Z9max_valuePdS_,"a",@progbits
	.sectionflags	@""
	.align	4
.nv.constant0._Z9max_valuePdS_:
	.zero		912


//--------------------- .nv.constant0._Z9norm_fro2PdS_S_ --------------------------
	.section	.nv.constant0._Z9norm_fro2PdS_S_,"a",@progbits
	.sectionflags	@""
	.align	4
.nv.constant0._Z9norm_fro2PdS_S_:
	.zero		920


//--------------------- .nv.constant0._Z8norm_froPdS_ --------------------------
	.section	.nv.constant0._Z8norm_froPdS_,"a",@progbits
	.sectionflags	@""
	.align	4
.nv.constant0._Z8norm_froPdS_:
	.zero		912


//--------------------- .nv.constant0._Z9variance3PdS_S_d --------------------------
	.section	.nv.constant0._Z9variance3PdS_S_d,"a",@progbits
	.sectionflags	@""
	.align	4
.nv.constant0._Z9variance3PdS_S_d:
	.zero		928


//--------------------- .nv.constant0._Z9variance2PdS_S_d --------------------------
	.section	.nv.constant0._Z9variance2PdS_S_d,"a",@progbits
	.sectionflags	@""
	.align	4
.nv.constant0._Z9variance2PdS_S_d:
	.zero		928


//--------------------- SYMBOLS --------------------------

	.type		.nv.reservedSmem.offset0,@object
	.size		.nv.reservedSmem.offset0,0x4
	.type		.nv.reservedSmem.cap,@object
	.size		.nv.reservedSmem.cap,0x4
